//
// Generated by NVIDIA NVVM Compiler
//
// Compiler Build ID: CL-36424714
// Cuda compilation tools, release 13.0, V13.0.88
// Based on NVVM 20.0.0
//

.version 9.0
.target sm_100
.address_size 64

	// .globl	_Z17naiveMatMulKernelPKfS0_Pfi
// _ZZ28alphaTensorLargeMatMulKernelPKfS0_PfS0_S0_S0_E3s_A has been demoted
// _ZZ28alphaTensorLargeMatMulKernelPKfS0_PfS0_S0_S0_E3s_B has been demoted

.visible .entry _Z17naiveMatMulKernelPKfS0_Pfi(
	.param .u64 .ptr .align 1 _Z17naiveMatMulKernelPKfS0_Pfi_param_0,
	.param .u64 .ptr .align 1 _Z17naiveMatMulKernelPKfS0_Pfi_param_1,
	.param .u64 .ptr .align 1 _Z17naiveMatMulKernelPKfS0_Pfi_param_2,
	.param .u32 _Z17naiveMatMulKernelPKfS0_Pfi_param_3
)
{
	.reg .pred 	%p<10>;
	.reg .b32 	%r<40>;
	.reg .b32 	%f<67>;
	.reg .b64 	%rd<67>;

	ld.param.u64 	%rd14, [_Z17naiveMatMulKernelPKfS0_Pfi_param_0];
	ld.param.u64 	%rd15, [_Z17naiveMatMulKernelPKfS0_Pfi_param_1];
	ld.param.u32 	%r18, [_Z17naiveMatMulKernelPKfS0_Pfi_param_3];
	cvta.to.global.u64 	%rd1, %rd15;
	cvta.to.global.u64 	%rd2, %rd14;
	mov.u32 	%r19, %ctaid.y;
	mov.u32 	%r20, %ntid.y;
	mov.u32 	%r21, %tid.y;
	mad.lo.s32 	%r1, %r19, %r20, %r21;
	mov.u32 	%r22, %ctaid.x;
	mov.u32 	%r23, %ntid.x;
	mov.u32 	%r24, %tid.x;
	mad.lo.s32 	%r2, %r22, %r23, %r24;
	max.s32 	%r25, %r1, %r2;
	setp.ge.s32 	%p1, %r25, %r18;
	@%p1 bra 	$L__BB0_13;
	mul.lo.s32 	%r3, %r18, %r1;
	and.b32  	%r4, %r18, 7;
	setp.lt.u32 	%p2, %r18, 8;
	mov.f32 	%f66, 0f00000000;
	mov.b32 	%r38, 0;
	@%p2 bra 	$L__BB0_4;
	and.b32  	%r38, %r18, 2147483640;
	neg.s32 	%r36, %r38;
	mul.wide.s32 	%rd16, %r18, 4;
	add.s64 	%rd3, %rd1, %rd16;
	shl.b32 	%r7, %r18, 3;
	mul.wide.s32 	%rd17, %r18, 8;
	add.s64 	%rd4, %rd1, %rd17;
	mul.wide.s32 	%rd18, %r18, 12;
	add.s64 	%rd5, %rd1, %rd18;
	mul.wide.s32 	%rd19, %r18, 16;
	add.s64 	%rd6, %rd1, %rd19;
	mul.wide.s32 	%rd20, %r18, 20;
	add.s64 	%rd7, %rd1, %rd20;
	mul.wide.s32 	%rd21, %r18, 24;
	add.s64 	%rd8, %rd1, %rd21;
	mul.wide.s32 	%rd22, %r18, 28;
	add.s64 	%rd9, %rd1, %rd22;
	mul.wide.u32 	%rd23, %r3, 4;
	add.s64 	%rd24, %rd23, %rd2;
	add.s64 	%rd66, %rd24, 16;
	mov.f32 	%f66, 0f00000000;
	mov.u32 	%r35, %r2;
$L__BB0_3:
	.pragma "nounroll";
	mul.wide.s32 	%rd25, %r35, 4;
	add.s64 	%rd26, %rd3, %rd25;
	add.s64 	%rd27, %rd4, %rd25;
	add.s64 	%rd28, %rd5, %rd25;
	add.s64 	%rd29, %rd6, %rd25;
	add.s64 	%rd30, %rd7, %rd25;
	add.s64 	%rd31, %rd8, %rd25;
	add.s64 	%rd32, %rd9, %rd25;
	add.s64 	%rd33, %rd1, %rd25;
	ld.global.f32 	%f16, [%rd66+-16];
	ld.global.f32 	%f17, [%rd33];
	fma.rn.f32 	%f18, %f16, %f17, %f66;
	ld.global.f32 	%f19, [%rd66+-12];
	ld.global.f32 	%f20, [%rd26];
	fma.rn.f32 	%f21, %f19, %f20, %f18;
	ld.global.f32 	%f22, [%rd66+-8];
	ld.global.f32 	%f23, [%rd27];
	fma.rn.f32 	%f24, %f22, %f23, %f21;
	ld.global.f32 	%f25, [%rd66+-4];
	ld.global.f32 	%f26, [%rd28];
	fma.rn.f32 	%f27, %f25, %f26, %f24;
	ld.global.f32 	%f28, [%rd66];
	ld.global.f32 	%f29, [%rd29];
	fma.rn.f32 	%f30, %f28, %f29, %f27;
	ld.global.f32 	%f31, [%rd66+4];
	ld.global.f32 	%f32, [%rd30];
	fma.rn.f32 	%f33, %f31, %f32, %f30;
	ld.global.f32 	%f34, [%rd66+8];
	ld.global.f32 	%f35, [%rd31];
	fma.rn.f32 	%f36, %f34, %f35, %f33;
	ld.global.f32 	%f37, [%rd66+12];
	ld.global.f32 	%f38, [%rd32];
	fma.rn.f32 	%f66, %f37, %f38, %f36;
	add.s32 	%r36, %r36, 8;
	add.s32 	%r35, %r35, %r7;
	add.s64 	%rd66, %rd66, 32;
	setp.ne.s32 	%p3, %r36, 0;
	@%p3 bra 	$L__BB0_3;
$L__BB0_4:
	setp.eq.s32 	%p4, %r4, 0;
	@%p4 bra 	$L__BB0_12;
	and.b32  	%r13, %r18, 3;
	setp.lt.u32 	%p5, %r4, 4;
	@%p5 bra 	$L__BB0_7;
	add.s32 	%r27, %r38, %r3;
	mul.wide.u32 	%rd34, %r27, 4;
	add.s64 	%rd35, %rd2, %rd34;
	ld.global.f32 	%f40, [%rd35];
	mad.lo.s32 	%r28, %r38, %r18, %r2;
	mul.wide.s32 	%rd36, %r28, 4;
	add.s64 	%rd37, %rd1, %rd36;
	ld.global.f32 	%f41, [%rd37];
	fma.rn.f32 	%f42, %f40, %f41, %f66;
	cvt.u64.u32 	%rd38, %r3;
	cvt.u64.u32 	%rd39, %r38;
	add.s64 	%rd40, %rd39, %rd38;
	shl.b64 	%rd41, %rd40, 2;
	add.s64 	%rd42, %rd2, %rd41;
	ld.global.f32 	%f43, [%rd42+4];
	mul.wide.s32 	%rd43, %r18, 4;
	add.s64 	%rd44, %rd37, %rd43;
	ld.global.f32 	%f44, [%rd44];
	fma.rn.f32 	%f45, %f43, %f44, %f42;
	ld.global.f32 	%f46, [%rd42+8];
	add.s64 	%rd45, %rd44, %rd43;
	ld.global.f32 	%f47, [%rd45];
	fma.rn.f32 	%f48, %f46, %f47, %f45;
	ld.global.f32 	%f49, [%rd42+12];
	add.s64 	%rd46, %rd45, %rd43;
	ld.global.f32 	%f50, [%rd46];
	fma.rn.f32 	%f66, %f49, %f50, %f48;
	add.s32 	%r38, %r38, 4;
$L__BB0_7:
	setp.eq.s32 	%p6, %r13, 0;
	@%p6 bra 	$L__BB0_12;
	setp.eq.s32 	%p7, %r13, 1;
	@%p7 bra 	$L__BB0_10;
	add.s32 	%r29, %r38, %r3;
	mul.wide.u32 	%rd47, %r29, 4;
	add.s64 	%rd48, %rd2, %rd47;
	ld.global.f32 	%f52, [%rd48];
	mad.lo.s32 	%r30, %r38, %r18, %r2;
	mul.wide.s32 	%rd49, %r30, 4;
	add.s64 	%rd50, %rd1, %rd49;
	ld.global.f32 	%f53, [%rd50];
	fma.rn.f32 	%f54, %f52, %f53, %f66;
	cvt.u64.u32 	%rd51, %r3;
	cvt.u64.u32 	%rd52, %r38;
	add.s64 	%rd53, %rd52, %rd51;
	shl.b64 	%rd54, %rd53, 2;
	add.s64 	%rd55, %rd2, %rd54;
	ld.global.f32 	%f55, [%rd55+4];
	mul.wide.s32 	%rd56, %r18, 4;
	add.s64 	%rd57, %rd50, %rd56;
	ld.global.f32 	%f56, [%rd57];
	fma.rn.f32 	%f66, %f55, %f56, %f54;
	add.s32 	%r38, %r38, 2;
$L__BB0_10:
	and.b32  	%r31, %r18, 1;
	setp.eq.b32 	%p8, %r31, 1;
	not.pred 	%p9, %p8;
	@%p9 bra 	$L__BB0_12;
	add.s32 	%r32, %r38, %r3;
	mul.wide.u32 	%rd58, %r32, 4;
	add.s64 	%rd59, %rd2, %rd58;
	ld.global.f32 	%f57, [%rd59];
	mad.lo.s32 	%r33, %r38, %r18, %r2;
	mul.wide.s32 	%rd60, %r33, 4;
	add.s64 	%rd61, %rd1, %rd60;
	ld.global.f32 	%f58, [%rd61];
	fma.rn.f32 	%f66, %f57, %f58, %f66;
$L__BB0_12:
	ld.param.u64 	%rd65, [_Z17naiveMatMulKernelPKfS0_Pfi_param_2];
	add.s32 	%r34, %r3, %r2;
	cvta.to.global.u64 	%rd62, %rd65;
	mul.wide.s32 	%rd63, %r34, 4;
	add.s64 	%rd64, %rd62, %rd63;
	st.global.f32 	[%rd64], %f66;
$L__BB0_13:
	ret;

}
	// .globl	_Z28alphaTensorLargeMatMulKernelPKfS0_PfS0_S0_S0_
.visible .entry _Z28alphaTensorLargeMatMulKernelPKfS0_PfS0_S0_S0_(
	.param .u64 .ptr .align 1 _Z28alphaTensorLargeMatMulKernelPKfS0_PfS0_S0_S0__param_0,
	.param .u64 .ptr .align 1 _Z28alphaTensorLargeMatMulKernelPKfS0_PfS0_S0_S0__param_1,
	.param .u64 .ptr .align 1 _Z28alphaTensorLargeMatMulKernelPKfS0_PfS0_S0_S0__param_2,
	.param .u64 .ptr .align 1 _Z28alphaTensorLargeMatMulKernelPKfS0_PfS0_S0_S0__param_3,
	.param .u64 .ptr .align 1 _Z28alphaTensorLargeMatMulKernelPKfS0_PfS0_S0_S0__param_4,
	.param .u64 .ptr .align 1 _Z28alphaTensorLargeMatMulKernelPKfS0_PfS0_S0_S0__param_5
)
{
	.reg .pred 	%p<5>;
	.reg .b32 	%r<32>;
	.reg .b32 	%f<123>;
	.reg .b64 	%rd<24>;
	// demoted variable
	.shared .align 4 .b8 _ZZ28alphaTensorLargeMatMulKernelPKfS0_PfS0_S0_S0_E3s_A[4096];
	// demoted variable
	.shared .align 4 .b8 _ZZ28alphaTensorLargeMatMulKernelPKfS0_PfS0_S0_S0_E3s_B[4096];
	ld.param.u64 	%rd7, [_Z28alphaTensorLargeMatMulKernelPKfS0_PfS0_S0_S0__param_0];
	ld.param.u64 	%rd8, [_Z28alphaTensorLargeMatMulKernelPKfS0_PfS0_S0_S0__param_1];
	ld.param.u64 	%rd9, [_Z28alphaTensorLargeMatMulKernelPKfS0_PfS0_S0_S0__param_2];
	ld.param.u64 	%rd10, [_Z28alphaTensorLargeMatMulKernelPKfS0_PfS0_S0_S0__param_3];
	ld.param.u64 	%rd11, [_Z28alphaTensorLargeMatMulKernelPKfS0_PfS0_S0_S0__param_4];
	mov.u32 	%r14, %ctaid.y;
	shl.b32 	%r15, %r14, 5;
	mov.u32 	%r1, %tid.y;
	add.s32 	%r2, %r15, %r1;
	mov.u32 	%r16, %ctaid.x;
	shl.b32 	%r3, %r16, 5;
	mov.u32 	%r4, %tid.x;
	add.s32 	%r5, %r3, %r4;
	setp.gt.u32 	%p1, %r2, 511;
	setp.gt.s32 	%p2, %r5, 511;
	or.pred  	%p3, %p1, %p2;
	@%p3 bra 	$L__BB1_4;
	cvta.to.global.u64 	%rd12, %rd10;
	cvta.to.global.u64 	%rd13, %rd11;
	shl.b32 	%r6, %r2, 9;
	add.s32 	%r18, %r6, %r4;
	shl.b32 	%r19, %r1, 7;
	mov.u32 	%r20, _ZZ28alphaTensorLargeMatMulKernelPKfS0_PfS0_S0_S0_E3s_A;
	add.s32 	%r21, %r20, %r19;
	shl.b32 	%r22, %r4, 2;
	add.s32 	%r7, %r21, %r22;
	mov.u32 	%r23, _ZZ28alphaTensorLargeMatMulKernelPKfS0_PfS0_S0_S0_E3s_B;
	add.s32 	%r24, %r23, %r19;
	add.s32 	%r8, %r24, %r22;
	mul.lo.s32 	%r25, %r1, 23;
	mul.lo.s32 	%r26, %r4, 23;
	mul.wide.u32 	%rd14, %r25, 4;
	add.s64 	%rd1, %rd12, %rd14;
	mul.wide.u32 	%rd15, %r26, 4;
	add.s64 	%rd2, %rd13, %rd15;
	shl.b32 	%r27, %r1, 9;
	add.s32 	%r28, %r4, %r27;
	add.s32 	%r30, %r28, %r3;
	mul.wide.u32 	%rd16, %r18, 4;
	cvta.to.global.u64 	%rd17, %rd7;
	add.s64 	%rd23, %rd17, %rd16;
	cvta.to.global.u64 	%rd4, %rd8;
	mov.f32 	%f122, 0f00000000;
	mov.b32 	%r31, 0;
$L__BB1_2:
	ld.global.f32 	%f4, [%rd23];
	st.shared.f32 	[%r7], %f4;
	mul.wide.u32 	%rd18, %r30, 4;
	add.s64 	%rd19, %rd4, %rd18;
	ld.global.f32 	%f5, [%rd19];
	st.shared.f32 	[%r8], %f5;
	bar.sync 	0;
	ld.shared.f32 	%f6, [%r8];
	ld.shared.f32 	%f7, [%r7];
	ld.global.f32 	%f8, [%rd1];
	mul.f32 	%f9, %f8, %f7;
	ld.global.f32 	%f10, [%rd2];
	mul.f32 	%f11, %f9, %f10;
	fma.rn.f32 	%f12, %f11, %f6, %f122;
	ld.global.f32 	%f13, [%rd1+4];
	mul.f32 	%f14, %f13, %f7;
	ld.global.f32 	%f15, [%rd2+4];
	mul.f32 	%f16, %f14, %f15;
	fma.rn.f32 	%f17, %f16, %f6, %f12;
	ld.global.f32 	%f18, [%rd1+8];
	mul.f32 	%f19, %f18, %f7;
	ld.global.f32 	%f20, [%rd2+8];
	mul.f32 	%f21, %f19, %f20;
	fma.rn.f32 	%f22, %f21, %f6, %f17;
	ld.global.f32 	%f23, [%rd1+12];
	mul.f32 	%f24, %f23, %f7;
	ld.global.f32 	%f25, [%rd2+12];
	mul.f32 	%f26, %f24, %f25;
	fma.rn.f32 	%f27, %f26, %f6, %f22;
	ld.global.f32 	%f28, [%rd1+16];
	mul.f32 	%f29, %f28, %f7;
	ld.global.f32 	%f30, [%rd2+16];
	mul.f32 	%f31, %f29, %f30;
	fma.rn.f32 	%f32, %f31, %f6, %f27;
	ld.global.f32 	%f33, [%rd1+20];
	mul.f32 	%f34, %f33, %f7;
	ld.global.f32 	%f35, [%rd2+20];
	mul.f32 	%f36, %f34, %f35;
	fma.rn.f32 	%f37, %f36, %f6, %f32;
	ld.global.f32 	%f38, [%rd1+24];
	mul.f32 	%f39, %f38, %f7;
	ld.global.f32 	%f40, [%rd2+24];
	mul.f32 	%f41, %f39, %f40;
	fma.rn.f32 	%f42, %f41, %f6, %f37;
	ld.global.f32 	%f43, [%rd1+28];
	mul.f32 	%f44, %f43, %f7;
	ld.global.f32 	%f45, [%rd2+28];
	mul.f32 	%f46, %f44, %f45;
	fma.rn.f32 	%f47, %f46, %f6, %f42;
	ld.global.f32 	%f48, [%rd1+32];
	mul.f32 	%f49, %f48, %f7;
	ld.global.f32 	%f50, [%rd2+32];
	mul.f32 	%f51, %f49, %f50;
	fma.rn.f32 	%f52, %f51, %f6, %f47;
	ld.global.f32 	%f53, [%rd1+36];
	mul.f32 	%f54, %f53, %f7;
	ld.global.f32 	%f55, [%rd2+36];
	mul.f32 	%f56, %f54, %f55;
	fma.rn.f32 	%f57, %f56, %f6, %f52;
	ld.global.f32 	%f58, [%rd1+40];
	mul.f32 	%f59, %f58, %f7;
	ld.global.f32 	%f60, [%rd2+40];
	mul.f32 	%f61, %f59, %f60;
	fma.rn.f32 	%f62, %f61, %f6, %f57;
	ld.global.f32 	%f63, [%rd1+44];
	mul.f32 	%f64, %f63, %f7;
	ld.global.f32 	%f65, [%rd2+44];
	mul.f32 	%f66, %f64, %f65;
	fma.rn.f32 	%f67, %f66, %f6, %f62;
	ld.global.f32 	%f68, [%rd1+48];
	mul.f32 	%f69, %f68, %f7;
	ld.global.f32 	%f70, [%rd2+48];
	mul.f32 	%f71, %f69, %f70;
	fma.rn.f32 	%f72, %f71, %f6, %f67;
	ld.global.f32 	%f73, [%rd1+52];
	mul.f32 	%f74, %f73, %f7;
	ld.global.f32 	%f75, [%rd2+52];
	mul.f32 	%f76, %f74, %f75;
	fma.rn.f32 	%f77, %f76, %f6, %f72;
	ld.global.f32 	%f78, [%rd1+56];
	mul.f32 	%f79, %f78, %f7;
	ld.global.f32 	%f80, [%rd2+56];
	mul.f32 	%f81, %f79, %f80;
	fma.rn.f32 	%f82, %f81, %f6, %f77;
	ld.global.f32 	%f83, [%rd1+60];
	mul.f32 	%f84, %f83, %f7;
	ld.global.f32 	%f85, [%rd2+60];
	mul.f32 	%f86, %f84, %f85;
	fma.rn.f32 	%f87, %f86, %f6, %f82;
	ld.global.f32 	%f88, [%rd1+64];
	mul.f32 	%f89, %f88, %f7;
	ld.global.f32 	%f90, [%rd2+64];
	mul.f32 	%f91, %f89, %f90;
	fma.rn.f32 	%f92, %f91, %f6, %f87;
	ld.global.f32 	%f93, [%rd1+68];
	mul.f32 	%f94, %f93, %f7;
	ld.global.f32 	%f95, [%rd2+68];
	mul.f32 	%f96, %f94, %f95;
	fma.rn.f32 	%f97, %f96, %f6, %f92;
	ld.global.f32 	%f98, [%rd1+72];
	mul.f32 	%f99, %f98, %f7;
	ld.global.f32 	%f100, [%rd2+72];
	mul.f32 	%f101, %f99, %f100;
	fma.rn.f32 	%f102, %f101, %f6, %f97;
	ld.global.f32 	%f103, [%rd1+76];
	mul.f32 	%f104, %f103, %f7;
	ld.global.f32 	%f105, [%rd2+76];
	mul.f32 	%f106, %f104, %f105;
	fma.rn.f32 	%f107, %f106, %f6, %f102;
	ld.global.f32 	%f108, [%rd1+80];
	mul.f32 	%f109, %f108, %f7;
	ld.global.f32 	%f110, [%rd2+80];
	mul.f32 	%f111, %f109, %f110;
	fma.rn.f32 	%f112, %f111, %f6, %f107;
	ld.global.f32 	%f113, [%rd1+84];
	mul.f32 	%f114, %f113, %f7;
	ld.global.f32 	%f115, [%rd2+84];
	mul.f32 	%f116, %f114, %f115;
	fma.rn.f32 	%f117, %f116, %f6, %f112;
	ld.global.f32 	%f118, [%rd1+88];
	mul.f32 	%f119, %f118, %f7;
	ld.global.f32 	%f120, [%rd2+88];
	mul.f32 	%f121, %f119, %f120;
	fma.rn.f32 	%f122, %f121, %f6, %f117;
	bar.sync 	0;
	add.s32 	%r31, %r31, 1;
	add.s32 	%r30, %r30, 16384;
	add.s64 	%rd23, %rd23, 128;
	setp.ne.s32 	%p4, %r31, 16;
	@%p4 bra 	$L__BB1_2;
	add.s32 	%r29, %r6, %r5;
	cvta.to.global.u64 	%rd20, %rd9;
	mul.wide.s32 	%rd21, %r29, 4;
	add.s64 	%rd22, %rd20, %rd21;
	st.global.f32 	[%rd22], %f122;
$L__BB1_4:
	ret;

}


// ===== COMPILED SASS (sm_100) =====

	.target	sm_100

	.elftype	@"ET_EXEC"


//--------------------- .note.nv.tkinfo           --------------------------
	.section	.note.nv.tkinfo,"",@"SHT_NOTE"
	.sectionflags	@"SHF_NOTE_NV_TKINFO"
	.tkinfo
        /*0018*/ 	.word	0x00000002
        /*0030*/ 	.string	""
        /*0030*/ 	.string	"ptxas"
        /*0030*/ 	.string	"Cuda compilation tools, release 13.0, V13.0.88"
        /*0030*/ 	.string	"Build cuda_13.0.r13.0/compiler.36424714_0"
        /*0030*/ 	.string	"-arch sm_100 -m 64 "



//--------------------- .note.nv.cuinfo           --------------------------
	.section	.note.nv.cuinfo,"",@"SHT_NOTE"
	.sectionflags	@"SHF_NOTE_NV_CUINFO"
        /*0018*/ 	.short	0x0002
        /*001a*/ 	.short	0x0064
        /*001c*/ 	.short	0x0082
	.zero		2


//--------------------- .nv.info                  --------------------------
	.section	.nv.info,"",@"SHT_CUDA_INFO"
	.align	4


	//----- nvinfo : EIATTR_REGCOUNT
	.align		4
        /*0000*/ 	.byte	0x04, 0x2f
        /*0002*/ 	.short	(.L_1 - .L_0)
	.align		4
.L_0:
        /*0004*/ 	.word	index@(_Z17naiveMatMulKernelPKfS0_Pfi)
        /*0008*/ 	.word	0x0000001e


	//----- nvinfo : EIATTR_FRAME_SIZE
	.align		4
.L_1:
        /*000c*/ 	.byte	0x04, 0x11
        /*000e*/ 	.short	(.L_3 - .L_2)
	.align		4
.L_2:
        /*0010*/ 	.word	index@(_Z17naiveMatMulKernelPKfS0_Pfi)
        /*0014*/ 	.word	0x00000000


	//----- nvinfo : EIATTR_REGCOUNT
	.align		4
.L_3:
        /*0018*/ 	.byte	0x04, 0x2f
        /*001a*/ 	.short	(.L_5 - .L_4)
	.align		4
.L_4:
        /*001c*/ 	.word	index@(_Z28alphaTensorLargeMatMulKernelPKfS0_PfS0_S0_S0_)
        /*0020*/ 	.word	0x0000001f


	//----- nvinfo : EIATTR_FRAME_SIZE
	.align		4
.L_5:
        /*0024*/ 	.byte	0x04, 0x11
        /*0026*/ 	.short	(.L_7 - .L_6)
	.align		4
.L_6:
        /*0028*/ 	.word	index@(_Z28alphaTensorLargeMatMulKernelPKfS0_PfS0_S0_S0_)
        /*002c*/ 	.word	0x00000000


	//----- nvinfo : EIATTR_MIN_STACK_SIZE
	.align		4
.L_7:
        /*0030*/ 	.byte	0x04, 0x12
        /*0032*/ 	.short	(.L_9 - .L_8)
	.align		4
.L_8:
        /*0034*/ 	.word	index@(_Z28alphaTensorLargeMatMulKernelPKfS0_PfS0_S0_S0_)
        /*0038*/ 	.word	0x00000000


	//----- nvinfo : EIATTR_MIN_STACK_SIZE
	.align		4
.L_9:
        /*003c*/ 	.byte	0x04, 0x12
        /*003e*/ 	.short	(.L_11 - .L_10)
	.align		4
.L_10:
        /*0040*/ 	.word	index@(_Z17naiveMatMulKernelPKfS0_Pfi)
        /*0044*/ 	.word	0x00000000
.L_11:


//--------------------- .nv.compat                --------------------------
	.section	.nv.compat,"",@"SHT_CUDA_COMPAT_INFO"
	.align	4
        /*0000*/ 	.byte	0x02, 0x09, 0x00, 0x00, 0x02, 0x02, 0x01, 0x00, 0x02, 0x05, 0x05, 0x00, 0x03, 0x07, 0x01, 0x01
        /*0010*/ 	.byte	0x02, 0x03, 0x00, 0x00, 0x02, 0x06, 0x01, 0x00, 0x04, 0x0b, 0x08, 0x00, 0x09, 0x00, 0x00, 0x00
        /*0020*/ 	.byte	0x00, 0x00, 0x00, 0x00


//--------------------- .nv.info._Z28alphaTensorLargeMatMulKernelPKfS0_PfS0_S0_S0_ --------------------------
	.section	.nv.info._Z28alphaTensorLargeMatMulKernelPKfS0_PfS0_S0_S0_,"",@"SHT_CUDA_INFO"
	.sectionflags	@""
	.align	4


	//----- nvinfo : EIATTR_CUDA_API_VERSION
	.align		4
        /*0000*/ 	.byte	0x04, 0x37
        /*0002*/ 	.short	(.L_13 - .L_12)
.L_12:
        /*0004*/ 	.word	0x00000082


	//----- nvinfo : EIATTR_KPARAM_INFO
	.align		4
.L_13:
        /*0008*/ 	.byte	0x04, 0x17
        /*000a*/ 	.short	(.L_15 - .L_14)
.L_14:
        /*000c*/ 	.word	0x00000000
        /*0010*/ 	.short	0x0005
        /*0012*/ 	.short	0x0028
        /*0014*/ 	.byte	0x00, 0xf5, 0x21, 0x00


	//----- nvinfo : EIATTR_KPARAM_INFO
	.align		4
.L_15:
        /*0018*/ 	.byte	0x04, 0x17
        /*001a*/ 	.short	(.L_17 - .L_16)
.L_16:
        /*001c*/ 	.word	0x00000000
        /*0020*/ 	.short	0x0004
        /*0022*/ 	.short	0x0020
        /*0024*/ 	.byte	0x00, 0xf5, 0x21, 0x00


	//----- nvinfo : EIATTR_KPARAM_INFO
	.align		4
.L_17:
        /*0028*/ 	.byte	0x04, 0x17
        /*002a*/ 	.short	(.L_19 - .L_18)
.L_18:
        /*002c*/ 	.word	0x00000000
        /*0030*/ 	.short	0x0003
        /*0032*/ 	.short	0x0018
        /*0034*/ 	.byte	0x00, 0xf5, 0x21, 0x00


	//----- nvinfo : EIATTR_KPARAM_INFO
	.align		4
.L_19:
        /*0038*/ 	.byte	0x04, 0x17
        /*003a*/ 	.short	(.L_21 - .L_20)
.L_20:
        /*003c*/ 	.word	0x00000000
        /*0040*/ 	.short	0x0002
        /*0042*/ 	.short	0x0010
        /*0044*/ 	.byte	0x00, 0xf5, 0x21, 0x00


	//----- nvinfo : EIATTR_KPARAM_INFO
	.align		4
.L_21:
        /*0048*/ 	.byte	0x04, 0x17
        /*004a*/ 	.short	(.L_23 - .L_22)
.L_22:
        /*004c*/ 	.word	0x00000000
        /*0050*/ 	.short	0x0001
        /*0052*/ 	.short	0x0008
        /*0054*/ 	.byte	0x00, 0xf5, 0x21, 0x00


	//----- nvinfo : EIATTR_KPARAM_INFO
	.align		4
.L_23:
        /*0058*/ 	.byte	0x04, 0x17
        /*005a*/ 	.short	(.L_25 - .L_24)
.L_24:
        /*005c*/ 	.word	0x00000000
        /*0060*/ 	.short	0x0000
        /*0062*/ 	.short	0x0000
        /*0064*/ 	.byte	0x00, 0xf5, 0x21, 0x00


	//----- nvinfo : EIATTR_SPARSE_MMA_MASK
	.align		4
.L_25:
        /*0068*/ 	.byte	0x03, 0x50
        /*006a*/ 	.short	0x0000


	//----- nvinfo : EIATTR_MAXREG_COUNT
	.align		4
        /*006c*/ 	.byte	0x03, 0x1b
        /*006e*/ 	.short	0x00ff


	//----- nvinfo : EIATTR_NUM_BARRIERS
	.align		4
        /*0070*/ 	.byte	0x02, 0x4c
        /*0072*/ 	.byte	0x01
	.zero		1


	//----- nvinfo : EIATTR_MERCURY_ISA_VERSION
	.align		4
        /*0074*/ 	.byte	0x03, 0x5f
        /*0076*/ 	.short	0x0101


	//----- nvinfo : EIATTR_VRC_CTA_INIT_COUNT
	.align		4
        /*0078*/ 	.byte	0x02, 0x4a
	.zero		1
	.zero		1


	//----- nvinfo : EIATTR_EXIT_INSTR_OFFSETS
	.align		4
        /*007c*/ 	.byte	0x04, 0x1c
        /*007e*/ 	.short	(.L_27 - .L_26)


	//   ....[0]....
.L_26:
        /*0080*/ 	.word	0x00000090


	//   ....[1]....
        /*0084*/ 	.word	0x00000aa0


	//----- nvinfo : EIATTR_CBANK_PARAM_SIZE
	.align		4
.L_27:
        /*0088*/ 	.byte	0x03, 0x19
        /*008a*/ 	.short	0x0030


	//----- nvinfo : EIATTR_PARAM_CBANK
	.align		4
        /*008c*/ 	.byte	0x04, 0x0a
        /*008e*/ 	.short	(.L_29 - .L_28)
	.align		4
.L_28:
        /*0090*/ 	.word	index@(.nv.constant0._Z28alphaTensorLargeMatMulKernelPKfS0_PfS0_S0_S0_)
        /*0094*/ 	.short	0x0380
        /*0096*/ 	.short	0x0030


	//----- nvinfo : EIATTR_SW_WAR
	.align		4
.L_29:
        /*0098*/ 	.byte	0x04, 0x36
        /*009a*/ 	.short	(.L_31 - .L_30)
.L_30:
        /*009c*/ 	.word	0x00000008
.L_31:


//--------------------- .nv.info._Z17naiveMatMulKernelPKfS0_Pfi --------------------------
	.section	.nv.info._Z17naiveMatMulKernelPKfS0_Pfi,"",@"SHT_CUDA_INFO"
	.sectionflags	@""
	.align	4


	//----- nvinfo : EIATTR_CUDA_API_VERSION
	.align		4
        /*0000*/ 	.byte	0x04, 0x37
        /*0002*/ 	.short	(.L_33 - .L_32)
.L_32:
        /*0004*/ 	.word	0x00000082


	//----- nvinfo : EIATTR_KPARAM_INFO
	.align		4
.L_33:
        /*0008*/ 	.byte	0x04, 0x17
        /*000a*/ 	.short	(.L_35 - .L_34)
.L_34:
        /*000c*/ 	.word	0x00000000
        /*0010*/ 	.short	0x0003
        /*0012*/ 	.short	0x0018
        /*0014*/ 	.byte	0x00, 0xf0, 0x11, 0x00


	//----- nvinfo : EIATTR_KPARAM_INFO
	.align		4
.L_35:
        /*0018*/ 	.byte	0x04, 0x17
        /*001a*/ 	.short	(.L_37 - .L_36)
.L_36:
        /*001c*/ 	.word	0x00000000
        /*0020*/ 	.short	0x0002
        /*0022*/ 	.short	0x0010
        /*0024*/ 	.byte	0x00, 0xf5, 0x21, 0x00


	//----- nvinfo : EIATTR_KPARAM_INFO
	.align		4
.L_37:
        /*0028*/ 	.byte	0x04, 0x17
        /*002a*/ 	.short	(.L_39 - .L_38)
.L_38:
        /*002c*/ 	.word	0x00000000
        /*0030*/ 	.short	0x0001
        /*0032*/ 	.short	0x0008
        /*0034*/ 	.byte	0x00, 0xf5, 0x21, 0x00


	//----- nvinfo : EIATTR_KPARAM_INFO
	.align		4
.L_39:
        /*0038*/ 	.byte	0x04, 0x17
        /*003a*/ 	.short	(.L_41 - .L_40)
.L_40:
        /*003c*/ 	.word	0x00000000
        /*0040*/ 	.short	0x0000
        /*0042*/ 	.short	0x0000
        /*0044*/ 	.byte	0x00, 0xf5, 0x21, 0x00


	//----- nvinfo : EIATTR_SPARSE_MMA_MASK
	.align		4
.L_41:
        /*0048*/ 	.byte	0x03, 0x50
        /*004a*/ 	.short	0x0000


	//----- nvinfo : EIATTR_MAXREG_COUNT
	.align		4
        /*004c*/ 	.byte	0x03, 0x1b
        /*004e*/ 	.short	0x00ff


	//----- nvinfo : EIATTR_MERCURY_ISA_VERSION
	.align		4
        /*0050*/ 	.byte	0x03, 0x5f
        /*0052*/ 	.short	0x0101


	//----- nvinfo : EIATTR_VRC_CTA_INIT_COUNT
	.align		4
        /*0054*/ 	.byte	0x02, 0x4a
	.zero		1
	.zero		1


	//----- nvinfo : EIATTR_EXIT_INSTR_OFFSETS
	.align		4
        /*0058*/ 	.byte	0x04, 0x1c
        /*005a*/ 	.short	(.L_43 - .L_42)


	//   ....[0]....
.L_42:
        /*005c*/ 	.word	0x000000c0


	//   ....[1]....
        /*0060*/ 	.word	0x00000a90


	//----- nvinfo : EIATTR_CBANK_PARAM_SIZE
	.align		4
.L_43:
        /*0064*/ 	.byte	0x03, 0x19
        /*0066*/ 	.short	0x001c


	//----- nvinfo : EIATTR_PARAM_CBANK
	.align		4
        /*0068*/ 	.byte	0x04, 0x0a
        /*006a*/ 	.short	(.L_45 - .L_44)
	.align		4
.L_44:
        /*006c*/ 	.word	index@(.nv.constant0._Z17naiveMatMulKernelPKfS0_Pfi)
        /*0070*/ 	.short	0x0380
        /*0072*/ 	.short	0x001c


	//----- nvinfo : EIATTR_SW_WAR
	.align		4
.L_45:
        /*0074*/ 	.byte	0x04, 0x36
        /*0076*/ 	.short	(.L_47 - .L_46)
.L_46:
        /*0078*/ 	.word	0x00000008
.L_47:


//--------------------- .nv.callgraph             --------------------------
	.section	.nv.callgraph,"",@"SHT_CUDA_CALLGRAPH"
	.align	4
	.sectionentsize	8
	.align		4
        /*0000*/ 	.word	0x00000000
	.align		4
        /*0004*/ 	.word	0xffffffff
	.align		4
        /*0008*/ 	.word	0x00000000
	.align		4
        /*000c*/ 	.word	0xfffffffe
	.align		4
        /*0010*/ 	.word	0x00000000
	.align		4
        /*0014*/ 	.word	0xfffffffd
	.align		4
        /*0018*/ 	.word	0x00000000
	.align		4
        /*001c*/ 	.word	0xfffffffc


//--------------------- .text._Z28alphaTensorLargeMatMulKernelPKfS0_PfS0_S0_S0_ --------------------------
	.section	.text._Z28alphaTensorLargeMatMulKernelPKfS0_PfS0_S0_S0_,"ax",@progbits
	.align	128
        .global         _Z28alphaTensorLargeMatMulKernelPKfS0_PfS0_S0_S0_
        .type           _Z28alphaTensorLargeMatMulKernelPKfS0_PfS0_S0_S0_,@function
        .size           _Z28alphaTensorLargeMatMulKernelPKfS0_PfS0_S0_S0_,(.L_x_7 - _Z28alphaTensorLargeMatMulKernelPKfS0_PfS0_S0_S0_)
        .other          _Z28alphaTensorLargeMatMulKernelPKfS0_PfS0_S0_S0_,@"STO_CUDA_ENTRY STV_DEFAULT"
_Z28alphaTensorLargeMatMulKernelPKfS0_PfS0_S0_S0_:
.text._Z28alphaTensorLargeMatMulKernelPKfS0_PfS0_S0_S0_:
[----:B------:R-:W-:Y:S01]  /*0000*/  LDC R1, c[0x0][0x37c] ;  /* 0x0000df00ff017b82 */ /* 0x000fe20000000800 */
[----:B------:R-:W0:Y:S01]  /*0010*/  S2R R11, SR_CTAID.X ;  /* 0x00000000000b7919 */ /* 0x000e220000002500 */
[----:B------:R-:W0:Y:S01]  /*0020*/  S2R R15, SR_TID.X ;  /* 0x00000000000f7919 */ /* 0x000e220000002100 */
[----:B------:R-:W1:Y:S01]  /*0030*/  S2R R7, SR_CTAID.Y ;  /* 0x0000000000077919 */ /* 0x000e620000002600 */
[----:B------:R-:W1:Y:S01]  /*0040*/  S2R R14, SR_TID.Y ;  /* 0x00000000000e7919 */ /* 0x000e620000002200 */
[----:B0-----:R-:W-:-:S04]  /*0050*/  LEA R0, R11, R15, 0x5 ;  /* 0x0000000f0b007211 */ /* 0x001fc800078e28ff */
[----:B------:R-:W-:Y:S02]  /*0060*/  ISETP.GT.AND P0, PT, R0, 0x1ff, PT ;  /* 0x000001ff0000780c */ /* 0x000fe40003f04270 */
[----:B-1----:R-:W-:-:S04]  /*0070*/  LEA R7, R7, R14, 0x5 ;  /* 0x0000000e07077211 */ /* 0x002fc800078e28ff */
[----:B------:R-:W-:-:S13]  /*0080*/  ISETP.GT.U32.OR P0, PT, R7, 0x1ff, P0 ;  /* 0x000001ff0700780c */ /* 0x000fda0000704470 */
[----:B------:R-:W-:Y:S05]  /*0090*/  @P0 EXIT ;  /* 0x000000000000094d */ /* 0x000fea0003800000 */
[----:B------:R-:W0:Y:S01]  /*00a0*/  S2UR UR6, SR_CgaCtaId ;  /* 0x00000000000679c3 */ /* 0x000e220000008800 */
[----:B------:R-:W-:Y:S01]  /*00b0*/  UMOV UR4, 0x400 ;  /* 0x0000040000047882 */ /* 0x000fe20000000000 */
[-C--:B------:R-:W-:Y:S01]  /*00c0*/  LEA R9, R7, R15.reuse, 0x9 ;  /* 0x0000000f07097211 */ /* 0x080fe200078e48ff */
[----:B------:R-:W-:Y:S01]  /*00d0*/  UIADD3 UR5, UPT, UPT, UR4, 0x1000, URZ ;  /* 0x0000100004057890 */ /* 0x000fe2000fffe0ff */
[----:B------:R-:W-:Y:S01]  /*00e0*/  LEA R10, R14, R15, 0x9 ;  /* 0x0000000f0e0a7211 */ /* 0x000fe200078e48ff */
[----:B------:R-:W-:-:S03]  /*00f0*/  HFMA2 R16, -RZ, RZ, 0, 0 ;  /* 0x00000000ff107431 */ /* 0x000fc600000001ff */
[----:B------:R-:W1:Y:S01]  /*0100*/  LDC.64 R12, c[0x0][0x380] ;  /* 0x0000e000ff0c7b82 */ /* 0x000e620000000a00 */
[----:B------:R-:W-:Y:S01]  /*0110*/  LEA R10, R11, R10, 0x5 ;  /* 0x0000000a0b0a7211 */ /* 0x000fe200078e28ff */
[----:B------:R-:W-:-:S06]  /*0120*/  IMAD R11, R14, 0x17, RZ ;  /* 0x000000170e0b7824 */ /* 0x000fcc00078e02ff */
[----:B------:R-:W2:Y:S08]  /*0130*/  LDC.64 R2, c[0x0][0x398] ;  /* 0x0000e600ff027b82 */ /* 0x000eb00000000a00 */
[----:B------:R-:W3:Y:S01]  /*0140*/  LDC.64 R4, c[0x0][0x3a0] ;  /* 0x0000e800ff047b82 */ /* 0x000ee20000000a00 */
[----:B0-----:R-:W-:Y:S02]  /*0150*/  ULEA UR4, UR6, UR4, 0x18 ;  /* 0x0000000406047291 */ /* 0x001fe4000f8ec0ff */
[----:B------:R-:W-:Y:S01]  /*0160*/  ULEA UR5, UR6, UR5, 0x18 ;  /* 0x0000000506057291 */ /* 0x000fe2000f8ec0ff */
[----:B------:R-:W0:Y:S03]  /*0170*/  LDCU.64 UR6, c[0x0][0x358] ;  /* 0x00006b00ff0677ac */ /* 0x000e260008000a00 */
[C---:B------:R-:W-:Y:S01]  /*0180*/  LEA R6, R14.reuse, UR4, 0x7 ;  /* 0x000000040e067c11 */ /* 0x040fe2000f8e38ff */
[----:B-1----:R-:W-:Y:S01]  /*0190*/  IMAD.WIDE.U32 R12, R9, 0x4, R12 ;  /* 0x00000004090c7825 */ /* 0x002fe200078e000c */
[----:B------:R-:W-:Y:S01]  /*01a0*/  LEA R8, R14, UR5, 0x7 ;  /* 0x000000050e087c11 */ /* 0x000fe2000f8e38ff */
[----:B------:R-:W-:Y:S01]  /*01b0*/  UMOV UR4, URZ ;  /* 0x000000ff00047c82 */ /* 0x000fe20008000000 */
[----:B------:R-:W-:-:S02]  /*01c0*/  LEA R6, R15, R6, 0x2 ;  /* 0x000000060f067211 */ /* 0x000fc400078e10ff */
[C---:B------:R-:W-:Y:S01]  /*01d0*/  LEA R8, R15.reuse, R8, 0x2 ;  /* 0x000000080f087211 */ /* 0x040fe200078e10ff */
[----:B------:R-:W-:Y:S01]  /*01e0*/  IMAD R15, R15, 0x17, RZ ;  /* 0x000000170f0f7824 */ /* 0x000fe200078e02ff */
[----:B------:R-:W-:Y:S01]  /*01f0*/  MOV R9, R13 ;  /* 0x0000000d00097202 */ /* 0x000fe20000000f00 */
[----:B--2---:R-:W-:-:S04]  /*0200*/  IMAD.WIDE.U32 R2, R11, 0x4, R2 ;  /* 0x000000040b027825 */ /* 0x004fc800078e0002 */
[----:B0--3--:R-:W-:-:S07]  /*0210*/  IMAD.WIDE.U32 R4, R15, 0x4, R4 ;  /* 0x000000040f047825 */ /* 0x009fce00078e0004 */
.L_x_0:
[----:B------:R-:W0:Y:S01]  /*0220*/  LDC.64 R14, c[0x0][0x388] ;  /* 0x0000e200ff0e7b82 */ /* 0x000e220000000a00 */
[----:B------:R-:W-:-:S05]  /*0230*/  MOV R13, R9 ;  /* 0x00000009000d7202 */ /* 0x000fca0000000f00 */
[----:B------:R-:W2:Y:S01]  /*0240*/  LDG.E R11, desc[UR6][R12.64] ;  /* 0x000000060c0b7981 */ /* 0x000ea2000c1e1900 */
[----:B0-----:R-:W-:-:S06]  /*0250*/  IMAD.WIDE.U32 R14, R10, 0x4, R14 ;  /* 0x000000040a0e7825 */ /* 0x001fcc00078e000e */
[----:B------:R-:W3:Y:S04]  /*0260*/  LDG.E R15, desc[UR6][R14.64] ;  /* 0x000000060e0f7981 */ /* 0x000ee8000c1e1900 */
[----:B--2---:R-:W-:Y:S04]  /*0270*/  STS [R6], R11 ;  /* 0x0000000b06007388 */ /* 0x004fe80000000800 */
[----:B---3--:R0:W-:Y:S01]  /*0280*/  STS [R8], R15 ;  /* 0x0000000f08007388 */ /* 0x0081e20000000800 */
[----:B------:R-:W-:Y:S06]  /*0290*/  BAR.SYNC.DEFER_BLOCKING 0x0 ;  /* 0x0000000000007b1d */ /* 0x000fec0000010000 */
[----:B------:R-:W2:Y:S04]  /*02a0*/  LDG.E R26, desc[UR6][R2.64] ;  /* 0x00000006021a7981 */ /* 0x000ea8000c1e1900 */
[----:B------:R-:W3:Y:S04]  /*02b0*/  LDG.E R21, desc[UR6][R4.64] ;  /* 0x0000000604157981 */ /* 0x000ee8000c1e1900 */
[----:B------:R-:W4:Y:S04]  /*02c0*/  LDG.E R28, desc[UR6][R2.64+0x4] ;  /* 0x00000406021c7981 */ /* 0x000f28000c1e1900 */
[----:B------:R-:W5:Y:S04]  /*02d0*/  LDG.E R23, desc[UR6][R4.64+0x4] ;  /* 0x0000040604177981 */ /* 0x000f68000c1e1900 */
[----:B------:R-:W5:Y:S04]  /*02e0*/  LDG.E R24, desc[UR6][R2.64+0x8] ;  /* 0x0000080602187981 */ /* 0x000f68000c1e1900 */
[----:B------:R-:W5:Y:S04]  /*02f0*/  LDG.E R19, desc[UR6][R4.64+0x8] ;  /* 0x0000080604137981 */ /* 0x000f68000c1e1900 */
[----:B------:R-:W5:Y:S04]  /*0300*/  LDG.E R22, desc[UR6][R2.64+0xc] ;  /* 0x00000c0602167981 */ /* 0x000f68000c1e1900 */
[----:B------:R-:W5:Y:S04]  /*0310*/  LDG.E R17, desc[UR6][R4.64+0xc] ;  /* 0x00000c0604117981 */ /* 0x000f68000c1e1900 */
[----:B------:R-:W5:Y:S04]  /*0320*/  LDG.E R20, desc[UR6][R2.64+0x10] ;  /* 0x0000100602147981 */ /* 0x000f68000c1e1900 */
[----:B------:R-:W5:Y:S04]  /*0330*/  LDG.E R18, desc[UR6][R4.64+0x10] ;  /* 0x0000100604127981 */ /* 0x000f68000c1e1900 */
[----:B------:R-:W2:Y:S04]  /*0340*/  LDS R13, [R6] ;  /* 0x00000000060d7984 */ /* 0x000ea80000000800 */
[----:B------:R-:W1:Y:S04]  /*0350*/  LDS R11, [R8] ;  /* 0x00000000080b7984 */ /* 0x000e680000000800 */
[----:B------:R-:W5:Y:S04]  /*0360*/  LDG.E R14, desc[UR6][R2.64+0x14] ;  /* 0x00001406020e7981 */ /* 0x000f68000c1e1900 */
[----:B0-----:R-:W5:Y:S01]  /*0370*/  LDG.E R15, desc[UR6][R4.64+0x14] ;  /* 0x00001406040f7981 */ /* 0x001f62000c1e1900 */
[----:B--2---:R-:W-:-:S04]  /*0380*/  FMUL R26, R13, R26 ;  /* 0x0000001a0d1a7220 */ /* 0x004fc80000400000 */
[----:B---3--:R-:W-:Y:S01]  /*0390*/  FMUL R21, R26, R21 ;  /* 0x000000151a157220 */ /* 0x008fe20000400000 */
[----:B----4-:R-:W-:-:S03]  /*03a0*/  FMUL R28, R13, R28 ;  /* 0x0000001c0d1c7220 */ /* 0x010fc60000400000 */
[----:B-1----:R-:W-:Y:S02]  /*03b0*/  FFMA R26, R11, R21, R16 ;  /* 0x000000150b1a7223 */ /* 0x002fe40000000010 */
[----:B------:R-:W2:Y:S01]  /*03c0*/  LDG.E R16, desc[UR6][R2.64+0x18] ;  /* 0x0000180602107981 */ /* 0x000ea2000c1e1900 */
[----:B-----5:R-:W-:-:S03]  /*03d0*/  FMUL R23, R28, R23 ;  /* 0x000000171c177220 */ /* 0x020fc60000400000 */
[----:B------:R-:W3:Y:S01]  /*03e0*/  LDG.E R21, desc[UR6][R4.64+0x18] ;  /* 0x0000180604157981 */ /* 0x000ee2000c1e1900 */
[----:B------:R-:W-:Y:S01]  /*03f0*/  FMUL R24, R13, R24 ;  /* 0x000000180d187220 */ /* 0x000fe20000400000 */
[----:B------:R-:W-:Y:S02]  /*0400*/  FFMA R26, R11, R23, R26 ;  /* 0x000000170b1a7223 */ /* 0x000fe4000000001a */
[----:B------:R-:W4:Y:S01]  /*0410*/  LDG.E R23, desc[UR6][R4.64+0x1c] ;  /* 0x00001c0604177981 */ /* 0x000f22000c1e1900 */
[----:B------:R-:W-:-:S03]  /*0420*/  FMUL R19, R24, R19 ;  /* 0x0000001318137220 */ /* 0x000fc60000400000 */
[----:B------:R-:W5:Y:S01]  /*0430*/  LDG.E R24, desc[UR6][R2.64+0x1c] ;  /* 0x00001c0602187981 */ /* 0x000f62000c1e1900 */
[----:B------:R-:W-:Y:S01]  /*0440*/  FMUL R28, R13, R22 ;  /* 0x000000160d1c7220 */ /* 0x000fe20000400000 */
[----:B------:R-:W-:Y:S02]  /*0450*/  FFMA R22, R11, R19, R26 ;  /* 0x000000130b167223 */ /* 0x000fe4000000001a */
[----:B------:R-:W4:Y:S01]  /*0460*/  LDG.E R26, desc[UR6][R2.64+0x20] ;  /* 0x00002006021a7981 */ /* 0x000f22000c1e1900 */
[----:B------:R-:W-:Y:S01]  /*0470*/  FMUL R17, R28, R17 ;  /* 0x000000111c117220 */ /* 0x000fe20000400000 */
[----:B------:R-:W-:-:S03]  /*0480*/  FMUL R19, R13, R20 ;  /* 0x000000140d137220 */ /* 0x000fc60000400000 */
[----:B------:R-:W-:Y:S01]  /*0490*/  FFMA R28, R11, R17, R22 ;  /* 0x000000110b1c7223 */ /* 0x000fe20000000016 */
[----:B------:R-:W4:Y:S04]  /*04a0*/  LDG.E R20, desc[UR6][R2.64+0x28] ;  /* 0x0000280602147981 */ /* 0x000f28000c1e1900 */
[----:B------:R-:W4:Y:S01]  /*04b0*/  LDG.E R17, desc[UR6][R4.64+0x20] ;  /* 0x0000200604117981 */ /* 0x000f22000c1e1900 */
[----:B------:R-:W-:-:S03]  /*04c0*/  FMUL R18, R19, R18 ;  /* 0x0000001213127220 */ /* 0x000fc60000400000 */
[----:B------:R-:W4:Y:S04]  /*04d0*/  LDG.E R22, desc[UR6][R2.64+0x24] ;  /* 0x0000240602167981 */ /* 0x000f28000c1e1900 */
[----:B------:R-:W4:Y:S01]  /*04e0*/  LDG.E R19, desc[UR6][R4.64+0x24] ;  /* 0x0000240604137981 */ /* 0x000f22000c1e1900 */
[----:B------:R-:W-:-:S03]  /*04f0*/  FFMA R28, R11, R18, R28 ;  /* 0x000000120b1c7223 */ /* 0x000fc6000000001c */
[----:B------:R-:W4:Y:S01]  /*0500*/  LDG.E R18, desc[UR6][R4.64+0x28] ;  /* 0x0000280604127981 */ /* 0x000f22000c1e1900 */
[----:B------:R-:W-:-:S04]  /*0510*/  FMUL R14, R13, R14 ;  /* 0x0000000e0d0e7220 */ /* 0x000fc80000400000 */
[----:B------:R-:W-:Y:S02]  /*0520*/  FMUL R14, R14, R15 ;  /* 0x0000000f0e0e7220 */ /* 0x000fe40000400000 */
[----:B------:R-:W4:Y:S02]  /*0530*/  LDG.E R15, desc[UR6][R4.64+0x2c] ;  /* 0x00002c06040f7981 */ /* 0x000f24000c1e1900 */
[----:B------:R-:W-:Y:S02]  /*0540*/  FFMA R28, R11, R14, R28 ;  /* 0x0000000e0b1c7223 */ /* 0x000fe4000000001c */
[----:B------:R-:W4:Y:S01]  /*0550*/  LDG.E R14, desc[UR6][R2.64+0x2c] ;  /* 0x00002c06020e7981 */ /* 0x000f22000c1e1900 */
[----:B--2---:R-:W-:-:S04]  /*0560*/  FMUL R16, R13, R16 ;  /* 0x000000100d107220 */ /* 0x004fc80000400000 */
[----:B---3--:R-:W-:Y:S02]  /*0570*/  FMUL R16, R16, R21 ;  /* 0x0000001510107220 */ /* 0x008fe40000400000 */
[----:B------:R-:W2:Y:S02]  /*0580*/  LDG.E R21, desc[UR6][R4.64+0x30] ;  /* 0x0000300604157981 */ /* 0x000ea4000c1e1900 */
[----:B------:R-:W-:Y:S02]  /*0590*/  FFMA R28, R11, R16, R28 ;  /* 0x000000100b1c7223 */ /* 0x000fe4000000001c */
[----:B------:R-:W3:Y:S01]  /*05a0*/  LDG.E R16, desc[UR6][R2.64+0x30] ;  /* 0x0000300602107981 */ /* 0x000ee2000c1e1900 */
[----:B-----5:R-:W-:-:S04]  /*05b0*/  FMUL R24, R13, R24 ;  /* 0x000000180d187220 */ /* 0x020fc80000400000 */
[----:B----4-:R-:W-:Y:S01]  /*05c0*/  FMUL R23, R24, R23 ;  /* 0x0000001718177220 */ /* 0x010fe20000400000 */
[----:B------:R-:W-:Y:S01]  /*05d0*/  FMUL R26, R13, R26 ;  /* 0x0000001a0d1a7220 */ /* 0x000fe20000400000 */
[----:B------:R-:W4:Y:S02]  /*05e0*/  LDG.E R24, desc[UR6][R2.64+0x34] ;  /* 0x0000340602187981 */ /* 0x000f24000c1e1900 */
[----:B------:R-:W-:Y:S02]  /*05f0*/  FFMA R28, R11, R23, R28 ;  /* 0x000000170b1c7223 */ /* 0x000fe4000000001c */
[----:B------:R-:W5:Y:S01]  /*0600*/  LDG.E R23, desc[UR6][R4.64+0x34] ;  /* 0x0000340604177981 */ /* 0x000f62000c1e1900 */
[----:B------:R-:W-:-:S03]  /*0610*/  FMUL R17, R26, R17 ;  /* 0x000000111a117220 */ /* 0x000fc60000400000 */
[----:B------:R-:W5:Y:S01]  /*0620*/  LDG.E R26, desc[UR6][R2.64+0x38] ;  /* 0x00003806021a7981 */ /* 0x000f62000c1e1900 */
[----:B------:R-:W-:Y:S01]  /*0630*/  FMUL R22, R13, R22 ;  /* 0x000000160d167220 */ /* 0x000fe20000400000 */
[----:B------:R-:W-:Y:S02]  /*0640*/  FFMA R28, R11, R17, R28 ;  /* 0x000000110b1c7223 */ /* 0x000fe4000000001c */
[----:B------:R-:W5:Y:S01]  /*0650*/  LDG.E R17, desc[UR6][R4.64+0x38] ;  /* 0x0000380604117981 */ /* 0x000f62000c1e1900 */
[----:B------:R-:W-:-:S03]  /*0660*/  FMUL R19, R22, R19 ;  /* 0x0000001316137220 */ /* 0x000fc60000400000 */
[----:B------:R-:W5:Y:S01]  /*0670*/  LDG.E R22, desc[UR6][R2.64+0x40] ;  /* 0x0000400602167981 */ /* 0x000f62000c1e1900 */
[----:B------:R-:W-:Y:S01]  /*0680*/  FFMA R28, R11, R19, R28 ;  /* 0x000000130b1c7223 */ /* 0x000fe2000000001c */
[----:B------:R-:W-:Y:S02]  /*0690*/  FMUL R19, R13, R20 ;  /* 0x000000140d137220 */ /* 0x000fe40000400000 */
[----:B------:R-:W5:Y:S02]  /*06a0*/  LDG.E R20, desc[UR6][R2.64+0x3c] ;  /* 0x00003c0602147981 */ /* 0x000f64000c1e1900 */
[----:B------:R-:W-:Y:S02]  /*06b0*/  FMUL R18, R19, R18 ;  /* 0x0000001213127220 */ /* 0x000fe40000400000 */
[----:B------:R-:W5:Y:S02]  /*06c0*/  LDG.E R19, desc[UR6][R4.64+0x3c] ;  /* 0x00003c0604137981 */ /* 0x000f64000c1e1900 */
[----:B------:R-:W-:-:S02]  /*06d0*/  FFMA R28, R11, R18, R28 ;  /* 0x000000120b1c7223 */ /* 0x000fc4000000001c */
[----:B------:R-:W5:Y:S01]  /*06e0*/  LDG.E R18, desc[UR6][R4.64+0x40] ;  /* 0x0000400604127981 */ /* 0x000f62000c1e1900 */
[----:B------:R-:W-:-:S04]  /*06f0*/  FMUL R14, R13, R14 ;  /* 0x0000000e0d0e7220 */ /* 0x000fc80000400000 */
[----:B------:R-:W-:Y:S02]  /*0700*/  FMUL R14, R14, R15 ;  /* 0x0000000f0e0e7220 */ /* 0x000fe40000400000 */
[----:B------:R-:W5:Y:S02]  /*0710*/  LDG.E R15, desc[UR6][R4.64+0x44] ;  /* 0x00004406040f7981 */ /* 0x000f64000c1e1900 */
[----:B------:R-:W-:Y:S02]  /*0720*/  FFMA R28, R11, R14, R28 ;  /* 0x0000000e0b1c7223 */ /* 0x000fe4000000001c */
[----:B------:R-:W5:Y:S01]  /*0730*/  LDG.E R14, desc[UR6][R2.64+0x44] ;  /* 0x00004406020e7981 */ /* 0x000f62000c1e1900 */
[----:B---3--:R-:W-:-:S04]  /*0740*/  FMUL R16, R13, R16 ;  /* 0x000000100d107220 */ /* 0x008fc80000400000 */
[----:B--2---:R-:W-:Y:S01]  /*0750*/  FMUL R16, R16, R21 ;  /* 0x0000001510107220 */ /* 0x004fe20000400000 */
[----:B----4-:R-:W-:-:S03]  /*0760*/  FMUL R24, R13, R24 ;  /* 0x000000180d187220 */ /* 0x010fc60000400000 */
[----:B------:R-:W-:Y:S02]  /*0770*/  FFMA R28, R11, R16, R28 ;  /* 0x000000100b1c7223 */ /* 0x000fe4000000001c */
[----:B------:R-:W2:Y:S01]  /*0780*/  LDG.E R16, desc[UR6][R2.64+0x48] ;  /* 0x0000480602107981 */ /* 0x000ea2000c1e1900 */
[----:B-----5:R-:W-:Y:S01]  /*0790*/  FMUL R23, R24, R23 ;  /* 0x0000001718177220 */ /* 0x020fe20000400000 */
[----:B------:R-:W-:-:S03]  /*07a0*/  FMUL R26, R13, R26 ;  /* 0x0000001a0d1a7220 */ /* 0x000fc60000400000 */
[C---:B------:R-:W-:Y:S01]  /*07b0*/  FFMA R28, R11.reuse, R23, R28 ;  /* 0x000000170b1c7223 */ /* 0x040fe2000000001c */
[----:B------:R-:W-:Y:S02]  /*07c0*/  FMUL R26, R26, R17 ;  /* 0x000000111a1a7220 */ /* 0x000fe40000400000 */
[----:B------:R-:W3:Y:S02]  /*07d0*/  LDG.E R17, desc[UR6][R4.64+0x48] ;  /* 0x0000480604117981 */ /* 0x000ee4000c1e1900 */
[----:B------:R-:W-:Y:S01]  /*07e0*/  FFMA R26, R11, R26, R28 ;  /* 0x0000001a0b1a7223 */ /* 0x000fe2000000001c */
[C---:B------:R-:W-:Y:S02]  /*07f0*/  FMUL R24, R13.reuse, R20 ;  /* 0x000000140d187220 */ /* 0x040fe40000400000 */
[----:B------:R-:W4:Y:S01]  /*0800*/  LDG.E R20, desc[UR6][R2.64+0x4c] ;  /* 0x00004c0602147981 */ /* 0x000f22000c1e1900 */
[----:B------:R-:W-:Y:S01]  /*0810*/  FMUL R23, R13, R22 ;  /* 0x000000160d177220 */ /* 0x000fe20000400000 */
[----:B------:R-:W-:-:S02]  /*0820*/  FMUL R21, R24, R19 ;  /* 0x0000001318157220 */ /* 0x000fc40000400000 */
[----:B------:R-:W5:Y:S02]  /*0830*/  LDG.E R19, desc[UR6][R4.64+0x4c] ;  /* 0x00004c0604137981 */ /* 0x000f64000c1e1900 */
[----:B------:R-:W-:Y:S02]  /*0840*/  FFMA R26, R11, R21, R26 ;  /* 0x000000150b1a7223 */ /* 0x000fe4000000001a */
[----:B------:R-:W5:Y:S01]  /*0850*/  LDG.E R24, desc[UR6][R2.64+0x50] ;  /* 0x0000500602187981 */ /* 0x000f62000c1e1900 */
[----:B------:R-:W-:-:S03]  /*0860*/  FMUL R23, R23, R18 ;  /* 0x0000001217177220 */ /* 0x000fc60000400000 */
[----:B------:R-:W5:Y:S01]  /*0870*/  LDG.E R21, desc[UR6][R4.64+0x50] ;  /* 0x0000500604157981 */ /* 0x000f62000c1e1900 */
[----:B------:R-:W-:-:S03]  /*0880*/  FFMA R28, R11, R23, R26 ;  /* 0x000000170b1c7223 */ /* 0x000fc6000000001a */
[----:B------:R-:W5:Y:S04]  /*0890*/  LDG.E R22, desc[UR6][R2.64+0x54] ;  /* 0x0000540602167981 */ /* 0x000f68000c1e1900 */
[----:B------:R-:W5:Y:S04]  /*08a0*/  LDG.E R18, desc[UR6][R4.64+0x54] ;  /* 0x0000540604127981 */ /* 0x000f68000c1e1900 */
[----:B------:R-:W5:Y:S04]  /*08b0*/  LDG.E R26, desc[UR6][R2.64+0x58] ;  /* 0x00005806021a7981 */ /* 0x000f68000c1e1900 */
[----:B------:R-:W5:Y:S01]  /*08c0*/  LDG.E R23, desc[UR6][R4.64+0x58] ;  /* 0x0000580604177981 */ /* 0x000f62000c1e1900 */
[----:B------:R-:W-:-:S04]  /*08d0*/  FMUL R14, R13, R14 ;  /* 0x0000000e0d0e7220 */ /* 0x000fc80000400000 */
[----:B------:R-:W-:-:S04]  /*08e0*/  FMUL R14, R14, R15 ;  /* 0x0000000f0e0e7220 */ /* 0x000fc80000400000 */
[----:B------:R-:W-:Y:S01]  /*08f0*/  FFMA R14, R11, R14, R28 ;  /* 0x0000000e0b0e7223 */ /* 0x000fe2000000001c */
[----:B------:R-:W-:-:S04]  /*0900*/  UIADD3 UR4, UPT, UPT, UR4, 0x1, URZ ;  /* 0x0000000104047890 */ /* 0x000fc8000fffe0ff */
[----:B------:R-:W-:Y:S01]  /*0910*/  UISETP.NE.AND UP0, UPT, UR4, 0x10, UPT ;  /* 0x000000100400788c */ /* 0x000fe2000bf05270 */
[----:B------:R-:W-:Y:S01]  /*0920*/  BAR.SYNC.DEFER_BLOCKING 0x0 ;  /* 0x0000000000007b1d */ /* 0x000fe20000010000 */
[----:B------:R-:W-:Y:S02]  /*0930*/  IADD3 R12, P0, PT, R12, 0x80, RZ ;  /* 0x000000800c0c7810 */ /* 0x000fe40007f1e0ff */
[----:B------:R-:W-:Y:S02]  /*0940*/  IADD3 R10, PT, PT, R10, 0x4000, RZ ;  /* 0x000040000a0a7810 */ /* 0x000fe40007ffe0ff */
[----:B------:R-:W-:Y:S01]  /*0950*/  IADD3.X R9, PT, PT, RZ, R9, RZ, P0, !PT ;  /* 0x00000009ff097210 */ /* 0x000fe200007fe4ff */
[----:B--2---:R-:W-:-:S04]  /*0960*/  FMUL R16, R13, R16 ;  /* 0x000000100d107220 */ /* 0x004fc80000400000 */
[----:B---3--:R-:W-:-:S04]  /*0970*/  FMUL R17, R16, R17 ;  /* 0x0000001110117220 */ /* 0x008fc80000400000 */
[----:B------:R-:W-:Y:S01]  /*0980*/  FFMA R14, R11, R17, R14 ;  /* 0x000000110b0e7223 */ /* 0x000fe2000000000e */
[----:B----4-:R-:W-:-:S04]  /*0990*/  FMUL R20, R13, R20 ;  /* 0x000000140d147220 */ /* 0x010fc80000400000 */
[----:B-----5:R-:W-:Y:S01]  /*09a0*/  FMUL R19, R20, R19 ;  /* 0x0000001314137220 */ /* 0x020fe20000400000 */
[----:B------:R-:W-:-:S03]  /*09b0*/  FMUL R24, R13, R24 ;  /* 0x000000180d187220 */ /* 0x000fc60000400000 */
[----:B------:R-:W-:Y:S01]  /*09c0*/  FFMA R14, R11, R19, R14 ;  /* 0x000000130b0e7223 */ /* 0x000fe2000000000e */
[----:B------:R-:W-:Y:S01]  /*09d0*/  FMUL R21, R24, R21 ;  /* 0x0000001518157220 */ /* 0x000fe20000400000 */
[----:B------:R-:W-:-:S03]  /*09e0*/  FMUL R15, R13, R22 ;  /* 0x000000160d0f7220 */ /* 0x000fc60000400000 */
[----:B------:R-:W-:Y:S01]  /*09f0*/  FFMA R14, R11, R21, R14 ;  /* 0x000000150b0e7223 */ /* 0x000fe2000000000e */
[----:B------:R-:W-:Y:S01]  /*0a00*/  FMUL R15, R15, R18 ;  /* 0x000000120f0f7220 */ /* 0x000fe20000400000 */
[----:B------:R-:W-:-:S03]  /*0a10*/  FMUL R26, R13, R26 ;  /* 0x0000001a0d1a7220 */ /* 0x000fc60000400000 */
[----:B------:R-:W-:Y:S01]  /*0a20*/  FFMA R14, R11, R15, R14 ;  /* 0x0000000f0b0e7223 */ /* 0x000fe2000000000e */
[----:B------:R-:W-:-:S04]  /*0a30*/  FMUL R23, R26, R23 ;  /* 0x000000171a177220 */ /* 0x000fc80000400000 */
[----:B------:R-:W-:Y:S01]  /*0a40*/  FFMA R16, R11, R23, R14 ;  /* 0x000000170b107223 */ /* 0x000fe2000000000e */
[----:B------:R-:W-:Y:S06]  /*0a50*/  BRA.U UP0, `(.L_x_0) ;  /* 0xfffffff500f07547 */ /* 0x000fec000b83ffff */
[----:B------:R-:W0:Y:S01]  /*0a60*/  LDC.64 R2, c[0x0][0x390] ;  /* 0x0000e400ff027b82 */ /* 0x000e220000000a00 */
[----:B------:R-:W-:-:S05]  /*0a70*/  LEA R7, R7, R0, 0x9 ;  /* 0x0000000007077211 */ /* 0x000fca00078e48ff */
[----:B0-----:R-:W-:-:S05]  /*0a80*/  IMAD.WIDE R2, R7, 0x4, R2 ;  /* 0x0000000407027825 */ /* 0x001fca00078e0202 */
[----:B------:R-:W-:Y:S01]  /*0a90*/  STG.E desc[UR6][R2.64], R16 ;  /* 0x0000001002007986 */ /* 0x000fe2000c101906 */
[----:B------:R-:W-:Y:S05]  /*0aa0*/  EXIT ;  /* 0x000000000000794d */ /* 0x000fea0003800000 */
.L_x_1:
[----:B------:R-:W-:-:S00]  /*0ab0*/  BRA `(.L_x_1) ;  /* 0xfffffffc00fc7947 */ /* 0x000fc0000383ffff */
[----:B------:R-:W-:-:S00]  /*0ac0*/  NOP ;  /* 0x0000000000007918 */ /* 0x000fc00000000000 */
        /* <DEDUP_REMOVED lines=11> */
.L_x_7:


//--------------------- .text._Z17naiveMatMulKernelPKfS0_Pfi --------------------------
	.section	.text._Z17naiveMatMulKernelPKfS0_Pfi,"ax",@progbits
	.align	128
        .global         _Z17naiveMatMulKernelPKfS0_Pfi
        .type           _Z17naiveMatMulKernelPKfS0_Pfi,@function
        .size           _Z17naiveMatMulKernelPKfS0_Pfi,(.L_x_8 - _Z17naiveMatMulKernelPKfS0_Pfi)
        .other          _Z17naiveMatMulKernelPKfS0_Pfi,@"STO_CUDA_ENTRY STV_DEFAULT"
_Z17naiveMatMulKernelPKfS0_Pfi:
.text._Z17naiveMatMulKernelPKfS0_Pfi:
[----:B------:R-:W-:Y:S01]  /*0000*/  LDC R1, c[0x0][0x37c] ;  /* 0x0000df00ff017b82 */ /* 0x000fe20000000800 */
[----:B------:R-:W0:Y:S07]  /*0010*/  S2R R0, SR_TID.Y ;  /* 0x0000000000007919 */ /* 0x000e2e0000002200 */
[----:B------:R-:W0:Y:S01]  /*0020*/  S2UR UR4, SR_CTAID.Y ;  /* 0x00000000000479c3 */ /* 0x000e220000002600 */
[----:B------:R-:W1:Y:S01]  /*0030*/  LDCU UR20, c[0x0][0x398] ;  /* 0x00007300ff1477ac */ /* 0x000e620008000800 */
[----:B------:R-:W2:Y:S06]  /*0040*/  S2R R3, SR_TID.X ;  /* 0x0000000000037919 */ /* 0x000eac0000002100 */
[----:B------:R-:W0:Y:S08]  /*0050*/  LDC R13, c[0x0][0x364] ;  /* 0x0000d900ff0d7b82 */ /* 0x000e300000000800 */
[----:B------:R-:W2:Y:S08]  /*0060*/  S2UR UR5, SR_CTAID.X ;  /* 0x00000000000579c3 */ /* 0x000eb00000002500 */
[----:B------:R-:W2:Y:S01]  /*0070*/  LDC R2, c[0x0][0x360] ;  /* 0x0000d800ff027b82 */ /* 0x000ea20000000800 */
[----:B0-----:R-:W-:-:S02]  /*0080*/  IMAD R13, R13, UR4, R0 ;  /* 0x000000040d0d7c24 */ /* 0x001fc4000f8e0200 */
[----:B--2---:R-:W-:-:S05]  /*0090*/  IMAD R0, R2, UR5, R3 ;  /* 0x0000000502007c24 */ /* 0x004fca000f8e0203 */
[----:B------:R-:W-:-:S04]  /*00a0*/  VIMNMX R2, PT, PT, R13, R0, !PT ;  /* 0x000000000d027248 */ /* 0x000fc80007fe0100 */
[----:B-1----:R-:W-:-:S13]  /*00b0*/  ISETP.GE.AND P0, PT, R2, UR20, PT ;  /* 0x0000001402007c0c */ /* 0x002fda000bf06270 */
[----:B------:R-:W-:Y:S05]  /*00c0*/  @P0 EXIT ;  /* 0x000000000000094d */ /* 0x000fea0003800000 */
[----:B------:R-:W-:Y:S01]  /*00d0*/  UISETP.GE.U32.AND UP0, UPT, UR20, 0x8, UPT ;  /* 0x000000081400788c */ /* 0x000fe2000bf06070 */
[----:B------:R-:W-:Y:S02]  /*00e0*/  HFMA2 R12, -RZ, RZ, 0, 0 ;  /* 0x00000000ff0c7431 */ /* 0x000fe400000001ff */
[----:B------:R-:W-:Y:S01]  /*00f0*/  IMAD R13, R13, UR20, RZ ;  /* 0x000000140d0d7c24 */ /* 0x000fe2000f8e02ff */
[----:B------:R-:W-:Y:S01]  /*0100*/  UMOV UR4, URZ ;  /* 0x000000ff00047c82 */ /* 0x000fe20008000000 */
[----:B------:R-:W0:Y:S04]  /*0110*/  LDCU.64 UR18, c[0x0][0x358] ;  /* 0x00006b00ff1277ac */ /* 0x000e280008000a00 */
[----:B------:R-:W-:Y:S05]  /*0120*/  BRA.U !UP0, `(.L_x_2) ;  /* 0x0000000508047547 */ /* 0x000fea000b800000 */
[----:B------:R-:W1:Y:S01]  /*0130*/  LDCU.128 UR24, c[0x0][0x380] ;  /* 0x00007000ff1877ac */ /* 0x000e620008000c00 */
[----:B------:R-:W-:Y:S02]  /*0140*/  MOV R12, RZ ;  /* 0x000000ff000c7202 */ /* 0x000fe40000000f00 */
[----:B------:R-:W-:Y:S01]  /*0150*/  MOV R14, R0 ;  /* 0x00000000000e7202 */ /* 0x000fe20000000f00 */
[----:B------:R-:W-:-:S04]  /*0160*/  ULOP3.LUT UR4, UR20, 0x7ffffff8, URZ, 0xc0, !UPT ;  /* 0x7ffffff814047892 */ /* 0x000fc8000f8ec0ff */
[----:B------:R-:W-:Y:S01]  /*0170*/  UIADD3 UR5, UPT, UPT, -UR4, URZ, URZ ;  /* 0x000000ff04057290 */ /* 0x000fe2000fffe1ff */
[----:B-1----:R-:W-:Y:S01]  /*0180*/  MOV R2, UR24 ;  /* 0x0000001800027c02 */ /* 0x002fe20008000f00 */
[----:B------:R-:W-:Y:S01]  /*0190*/  UIMAD.WIDE UR6, UR20, 0x8, UR26 ;  /* 0x00000008140678a5 */ /* 0x000fe2000f8e021a */
[----:B------:R-:W-:Y:S01]  /*01a0*/  MOV R3, UR25 ;  /* 0x0000001900037c02 */ /* 0x000fe20008000f00 */
[----:B------:R-:W-:Y:S02]  /*01b0*/  UIMAD.WIDE UR8, UR20, 0xc, UR26 ;  /* 0x0000000c140878a5 */ /* 0x000fe4000f8e021a */
[----:B------:R-:W-:Y:S01]  /*01c0*/  UIMAD.WIDE UR10, UR20, 0x10, UR26 ;  /* 0x00000010140a78a5 */ /* 0x000fe2000f8e021a */
[----:B------:R-:W-:Y:S01]  /*01d0*/  IMAD.WIDE.U32 R2, R13, 0x4, R2 ;  /* 0x000000040d027825 */ /* 0x000fe200078e0002 */
[----:B------:R-:W-:Y:S02]  /*01e0*/  UIMAD.WIDE UR12, UR20, 0x14, UR26 ;  /* 0x00000014140c78a5 */ /* 0x000fe4000f8e021a */
[----:B------:R-:W-:Y:S01]  /*01f0*/  UIMAD.WIDE UR14, UR20, 0x18, UR26 ;  /* 0x00000018140e78a5 */ /* 0x000fe2000f8e021a */
[----:B------:R-:W-:Y:S01]  /*0200*/  IADD3 R2, P0, PT, R2, 0x10, RZ ;  /* 0x0000001002027810 */ /* 0x000fe20007f1e0ff */
[----:B------:R-:W-:-:S03]  /*0210*/  UIMAD.WIDE UR16, UR20, 0x1c, UR26 ;  /* 0x0000001c141078a5 */ /* 0x000fc6000f8e021a */
[----:B------:R-:W-:-:S09]  /*0220*/  IADD3.X R3, PT, PT, RZ, R3, RZ, P0, !PT ;  /* 0x00000003ff037210 */ /* 0x000fd200007fe4ff */
.L_x_3:
[----:B------:R-:W-:Y:S01]  /*0230*/  UIMAD.WIDE UR22, UR20, 0x4, UR26 ;  /* 0x00000004141678a5 */ /* 0x000fe2000f8e021a */
[----:B------:R-:W-:Y:S02]  /*0240*/  IMAD.MOV.U32 R23, RZ, RZ, 0x4 ;  /* 0x00000004ff177424 */ /* 0x000fe400078e00ff */
[----:B------:R-:W-:Y:S01]  /*0250*/  HFMA2 R11, -RZ, RZ, 0, 2.384185791015625e-07 ;  /* 0x00000004ff0b7431 */ /* 0x000fe200000001ff */
[----:B------:R-:W-:Y:S01]  /*0260*/  MOV R25, 0x4 ;  /* 0x0000000400197802 */ /* 0x000fe20000000f00 */
[----:B0-----:R-:W2:Y:S01]  /*0270*/  LDG.E R21, desc[UR18][R2.64+-0x10] ;  /* 0xfffff01202157981 */ /* 0x001ea2000c1e1900 */
[C---:B------:R-:W-:Y:S01]  /*0280*/  IMAD.WIDE R22, R14.reuse, R23, UR26 ;  /* 0x0000001a0e167e25 */ /* 0x040fe2000f8e0217 */
[----:B------:R-:W-:Y:S02]  /*0290*/  MOV R8, UR22 ;  /* 0x0000001600087c02 */ /* 0x000fe40008000f00 */
[----:B------:R-:W-:Y:S01]  /*02a0*/  MOV R9, UR23 ;  /* 0x0000001700097c02 */ /* 0x000fe20008000f00 */
[----:B------:R-:W3:Y:S02]  /*02b0*/  LDG.E R19, desc[UR18][R2.64+-0xc] ;  /* 0xfffff41202137981 */ /* 0x000ee4000c1e1900 */
[----:B------:R-:W-:-:S02]  /*02c0*/  IMAD.WIDE R8, R14, 0x4, R8 ;  /* 0x000000040e087825 */ /* 0x000fc400078e0208 */
[----:B------:R-:W2:Y:S01]  /*02d0*/  LDG.E R22, desc[UR18][R22.64] ;  /* 0x0000001216167981 */ /* 0x000ea2000c1e1900 */
[----:B------:R-:W-:Y:S01]  /*02e0*/  MOV R5, 0x4 ;  /* 0x0000000400057802 */ /* 0x000fe20000000f00 */
[C---:B------:R-:W-:Y:S02]  /*02f0*/  IMAD.WIDE R24, R14.reuse, R25, UR6 ;  /* 0x000000060e187e25 */ /* 0x040fe4000f8e0219 */
[----:B------:R0:W3:Y:S02]  /*0300*/  LDG.E R20, desc[UR18][R8.64] ;  /* 0x0000001208147981 */ /* 0x0000e4000c1e1900 */
[----:B------:R-:W-:Y:S02]  /*0310*/  IMAD.WIDE R10, R14, R11, UR8 ;  /* 0x000000080e0a7e25 */ /* 0x000fe4000f8e020b */
[----:B------:R-:W4:Y:S04]  /*0320*/  LDG.E R18, desc[UR18][R24.64] ;  /* 0x0000001218127981 */ /* 0x000f28000c1e1900 */
[----:B------:R-:W4:Y:S01]  /*0330*/  LDG.E R17, desc[UR18][R2.64+-0x8] ;  /* 0xfffff81202117981 */ /* 0x000f22000c1e1900 */
[----:B0-----:R-:W-:-:S02]  /*0340*/  HFMA2 R9, -RZ, RZ, 0, 2.384185791015625e-07 ;  /* 0x00000004ff097431 */ /* 0x001fc400000001ff */
[----:B------:R-:W-:Y:S01]  /*0350*/  IMAD.MOV.U32 R7, RZ, RZ, 0x4 ;  /* 0x00000004ff077424 */ /* 0x000fe200078e00ff */
[----:B------:R0:W5:Y:S01]  /*0360*/  LDG.E R16, desc[UR18][R10.64] ;  /* 0x000000120a107981 */ /* 0x000162000c1e1900 */
[----:B------:R-:W-:-:S03]  /*0370*/  IMAD.WIDE R4, R14, R5, UR10 ;  /* 0x0000000a0e047e25 */ /* 0x000fc6000f8e0205 */
[----:B------:R-:W5:Y:S01]  /*0380*/  LDG.E R15, desc[UR18][R2.64+-0x4] ;  /* 0xfffffc12020f7981 */ /* 0x000f62000c1e1900 */
[C---:B------:R-:W-:Y:S01]  /*0390*/  IMAD.WIDE R6, R14.reuse, R7, UR12 ;  /* 0x0000000c0e067e25 */ /* 0x040fe2000f8e0207 */
[----:B------:R-:W-:Y:S02]  /*03a0*/  MOV R27, 0x4 ;  /* 0x00000004001b7802 */ /* 0x000fe40000000f00 */
[----:B------:R1:W5:Y:S01]  /*03b0*/  LDG.E R4, desc[UR18][R4.64] ;  /* 0x0000001204047981 */ /* 0x000362000c1e1900 */
[----:B------:R-:W-:-:S03]  /*03c0*/  IMAD.WIDE R8, R14, R9, UR14 ;  /* 0x0000000e0e087e25 */ /* 0x000fc6000f8e0209 */
[----:B------:R-:W5:Y:S01]  /*03d0*/  LDG.E R23, desc[UR18][R2.64] ;  /* 0x0000001202177981 */ /* 0x000f62000c1e1900 */
[----:B0-----:R-:W-:-:S03]  /*03e0*/  IMAD.WIDE R10, R14, R27, UR16 ;  /* 0x000000100e0a7e25 */ /* 0x001fc6000f8e021b */
[----:B------:R-:W5:Y:S04]  /*03f0*/  LDG.E R7, desc[UR18][R6.64] ;  /* 0x0000001206077981 */ /* 0x000f68000c1e1900 */
[----:B------:R-:W5:Y:S04]  /*0400*/  LDG.E R24, desc[UR18][R2.64+0x4] ;  /* 0x0000041202187981 */ /* 0x000f68000c1e1900 */
[----:B------:R-:W5:Y:S04]  /*0410*/  LDG.E R8, desc[UR18][R8.64] ;  /* 0x0000001208087981 */ /* 0x000f68000c1e1900 */
[----:B------:R-:W5:Y:S04]  /*0420*/  LDG.E R25, desc[UR18][R2.64+0x8] ;  /* 0x0000081202197981 */ /* 0x000f68000c1e1900 */
[----:B------:R-:W5:Y:S04]  /*0430*/  LDG.E R10, desc[UR18][R10.64] ;  /* 0x000000120a0a7981 */ /* 0x000f68000c1e1900 */
[----:B------:R0:W5:Y:S01]  /*0440*/  LDG.E R27, desc[UR18][R2.64+0xc] ;  /* 0x00000c12021b7981 */ /* 0x000162000c1e1900 */
[----:B------:R-:W-:-:S04]  /*0450*/  UIADD3 UR5, UPT, UPT, UR5, 0x8, URZ ;  /* 0x0000000805057890 */ /* 0x000fc8000fffe0ff */
[----:B------:R-:W-:Y:S01]  /*0460*/  UISETP.NE.AND UP0, UPT, UR5, URZ, UPT ;  /* 0x000000ff0500728c */ /* 0x000fe2000bf05270 */
[----:B-1----:R-:W-:Y:S02]  /*0470*/  MOV R5, UR20 ;  /* 0x0000001400057c02 */ /* 0x002fe40008000f00 */
[----:B0-----:R-:W-:Y:S02]  /*0480*/  IADD3 R2, P0, PT, R2, 0x20, RZ ;  /* 0x0000002002027810 */ /* 0x001fe40007f1e0ff */
[----:B------:R-:W-:Y:S02]  /*0490*/  LEA R14, R5, R14, 0x3 ;  /* 0x0000000e050e7211 */ /* 0x000fe400078e18ff */
[----:B------:R-:W-:Y:S01]  /*04a0*/  IADD3.X R3, PT, PT, RZ, R3, RZ, P0, !PT ;  /* 0x00000003ff037210 */ /* 0x000fe200007fe4ff */
[----:B--2---:R-:W-:-:S04]  /*04b0*/  FFMA R22, R21, R22, R12 ;  /* 0x0000001615167223 */ /* 0x004fc8000000000c */
[----:B---3--:R-:W-:-:S04]  /*04c0*/  FFMA R20, R19, R20, R22 ;  /* 0x0000001413147223 */ /* 0x008fc80000000016 */
[----:B----4-:R-:W-:-:S04]  /*04d0*/  FFMA R18, R17, R18, R20 ;  /* 0x0000001211127223 */ /* 0x010fc80000000014 */
[----:B-----5:R-:W-:-:S04]  /*04e0*/  FFMA R16, R15, R16, R18 ;  /* 0x000000100f107223 */ /* 0x020fc80000000012 */
[----:B------:R-:W-:-:S04]  /*04f0*/  FFMA R23, R23, R4, R16 ;  /* 0x0000000417177223 */ /* 0x000fc80000000010 */
[----:B------:R-:W-:-:S04]  /*0500*/  FFMA R24, R24, R7, R23 ;  /* 0x0000000718187223 */ /* 0x000fc80000000017 */
[----:B------:R-:W-:-:S04]  /*0510*/  FFMA R8, R25, R8, R24 ;  /* 0x0000000819087223 */ /* 0x000fc80000000018 */
[----:B------:R-:W-:Y:S01]  /*0520*/  FFMA R12, R27, R10, R8 ;  /* 0x0000000a1b0c7223 */ /* 0x000fe20000000008 */
[----:B------:R-:W-:Y:S06]  /*0530*/  BRA.U UP0, `(.L_x_3) ;  /* 0xfffffffd003c7547 */ /* 0x000fec000b83ffff */
.L_x_2:
[----:B------:R-:W-:-:S04]  /*0540*/  ULOP3.LUT UR6, UR20, 0x7, URZ, 0xc0, !UPT ;  /* 0x0000000714067892 */ /* 0x000fc8000f8ec0ff */
[----:B------:R-:W-:-:S09]  /*0550*/  UISETP.NE.AND UP0, UPT, UR6, URZ, UPT ;  /* 0x000000ff0600728c */ /* 0x000fd2000bf05270 */
[----:B------:R-:W-:Y:S05]  /*0560*/  BRA.U !UP0, `(.L_x_4) ;  /* 0x0000000508387547 */ /* 0x000fea000b800000 */
[----:B------:R-:W-:Y:S02]  /*0570*/  UISETP.GE.U32.AND UP0, UPT, UR6, 0x4, UPT ;  /* 0x000000040600788c */ /* 0x000fe4000bf06070 */
[----:B------:R-:W-:-:S04]  /*0580*/  ULOP3.LUT UR5, UR20, 0x3, URZ, 0xc0, !UPT ;  /* 0x0000000314057892 */ /* 0x000fc8000f8ec0ff */
[----:B------:R-:W-:-:S03]  /*0590*/  UISETP.NE.AND UP1, UPT, UR5, URZ, UPT ;  /* 0x000000ff0500728c */ /* 0x000fc6000bf25270 */
[----:B------:R-:W-:Y:S08]  /*05a0*/  BRA.U !UP0, `(.L_x_5) ;  /* 0x00000001087c7547 */ /* 0x000ff0000b800000 */
[----:B------:R-:W1:Y:S01]  /*05b0*/  LDC.64 R6, c[0x0][0x388] ;  /* 0x0000e200ff067b82 */ /* 0x000e620000000a00 */
[----:B------:R-:W2:Y:S01]  /*05c0*/  LDCU.64 UR6, c[0x0][0x380] ;  /* 0x00007000ff0677ac */ /* 0x000ea20008000a00 */
[----:B------:R-:W-:Y:S01]  /*05d0*/  IMAD.U32 R9, RZ, RZ, UR4 ;  /* 0x00000004ff097e24 */ /* 0x000fe2000f8e00ff */
[C---:B------:R-:W-:Y:S02]  /*05e0*/  IADD3 R3, PT, PT, R13.reuse, UR4, RZ ;  /* 0x000000040d037c10 */ /* 0x040fe4000fffe0ff */
[----:B------:R-:W-:Y:S01]  /*05f0*/  IADD3 R10, P0, PT, R13, UR4, RZ ;  /* 0x000000040d0a7c10 */ /* 0x000fe2000ff1e0ff */
[----:B------:R-:W-:Y:S01]  /*0600*/  IMAD R9, R9, UR20, R0 ;  /* 0x0000001409097c24 */ /* 0x000fe2000f8e0200 */
[----:B------:R-:W-:Y:S01]  /*0610*/  MOV R11, UR20 ;  /* 0x00000014000b7c02 */ /* 0x000fe20008000f00 */
[----:B------:R-:W3:Y:S01]  /*0620*/  LDC.64 R4, c[0x0][0x380] ;  /* 0x0000e000ff047b82 */ /* 0x000ee20000000a00 */
[----:B------:R-:W-:Y:S01]  /*0630*/  MOV R15, UR20 ;  /* 0x00000014000f7c02 */ /* 0x000fe20008000f00 */
[----:B-1----:R-:W-:Y:S01]  /*0640*/  IMAD.WIDE R6, R9, 0x4, R6 ;  /* 0x0000000409067825 */ /* 0x002fe200078e0206 */
[----:B------:R-:W-:-:S05]  /*0650*/  MOV R9, UR20 ;  /* 0x0000001400097c02 */ /* 0x000fca0008000f00 */
[----:B------:R-:W-:Y:S02]  /*0660*/  IMAD.WIDE R8, R9, 0x4, R6 ;  /* 0x0000000409087825 */ /* 0x000fe400078e0206 */
[----:B0-----:R-:W4:Y:S02]  /*0670*/  LDG.E R6, desc[UR18][R6.64] ;  /* 0x0000001206067981 */ /* 0x001f24000c1e1900 */
[----:B---3--:R-:W-:Y:S01]  /*0680*/  IMAD.WIDE.U32 R4, R3, 0x4, R4 ;  /* 0x0000000403047825 */ /* 0x008fe200078e0004 */
[----:B------:R-:W-:Y:S01]  /*0690*/  IADD3.X R3, PT, PT, RZ, RZ, RZ, P0, !PT ;  /* 0x000000ffff037210 */ /* 0x000fe200007fe4ff */
[----:B------:R-:W3:Y:S01]  /*06a0*/  LDG.E R17, desc[UR18][R8.64] ;  /* 0x0000001208117981 */ /* 0x000ee2000c1e1900 */
[----:B--2---:R-:W-:-:S03]  /*06b0*/  LEA R2, P0, R10, UR6, 0x2 ;  /* 0x000000060a027c11 */ /* 0x004fc6000f8010ff */
[----:B------:R-:W4:Y:S01]  /*06c0*/  LDG.E R5, desc[UR18][R4.64] ;  /* 0x0000001204057981 */ /* 0x000f22000c1e1900 */
[----:B------:R-:W-:Y:S01]  /*06d0*/  LEA.HI.X R3, R10, UR7, R3, 0x2, P0 ;  /* 0x000000070a037c11 */ /* 0x000fe200080f1403 */
[----:B------:R-:W-:-:S04]  /*06e0*/  IMAD.WIDE R10, R11, 0x4, R8 ;  /* 0x000000040b0a7825 */ /* 0x000fc800078e0208 */
[----:B------:R-:W3:Y:S01]  /*06f0*/  LDG.E R16, desc[UR18][R2.64+0x4] ;  /* 0x0000041202107981 */ /* 0x000ee2000c1e1900 */
[----:B------:R-:W-:-:S03]  /*0700*/  IMAD.WIDE R14, R15, 0x4, R10 ;  /* 0x000000040f0e7825 */ /* 0x000fc600078e020a */
[----:B------:R-:W2:Y:S04]  /*0710*/  LDG.E R19, desc[UR18][R10.64] ;  /* 0x000000120a137981 */ /* 0x000ea8000c1e1900 */
[----:B------:R-:W2:Y:S04]  /*0720*/  LDG.E R18, desc[UR18][R2.64+0x8] ;  /* 0x0000081202127981 */ /* 0x000ea8000c1e1900 */
[----:B------:R-:W5:Y:S04]  /*0730*/  LDG.E R20, desc[UR18][R2.64+0xc] ;  /* 0x00000c1202147981 */ /* 0x000f68000c1e1900 */
[----:B------:R-:W5:Y:S01]  /*0740*/  LDG.E R14, desc[UR18][R14.64] ;  /* 0x000000120e0e7981 */ /* 0x000f62000c1e1900 */
[----:B------:R-:W-:Y:S01]  /*0750*/  UIADD3 UR4, UPT, UPT, UR4, 0x4, URZ ;  /* 0x0000000404047890 */ /* 0x000fe2000fffe0ff */
[----:B----4-:R-:W-:-:S04]  /*0760*/  FFMA R5, R5, R6, R12 ;  /* 0x0000000605057223 */ /* 0x010fc8000000000c */
[----:B---3--:R-:W-:-:S04]  /*0770*/  FFMA R5, R16, R17, R5 ;  /* 0x0000001110057223 */ /* 0x008fc80000000005 */
[----:B--2---:R-:W-:-:S04]  /*0780*/  FFMA R5, R18, R19, R5 ;  /* 0x0000001312057223 */ /* 0x004fc80000000005 */
[----:B-----5:R-:W-:-:S07]  /*0790*/  FFMA R12, R20, R14, R5 ;  /* 0x0000000e140c7223 */ /* 0x020fce0000000005 */
.L_x_5:
[----:B------:R-:W-:Y:S05]  /*07a0*/  BRA.U !UP1, `(.L_x_4) ;  /* 0x0000000109a87547 */ /* 0x000fea000b800000 */
[----:B------:R-:W-:Y:S01]  /*07b0*/  UISETP.NE.AND UP0, UPT, UR5, 0x1, UPT ;  /* 0x000000010500788c */ /* 0x000fe2000bf05270 */
[----:B------:R-:W-:Y:S01]  /*07c0*/  MOV R7, UR4 ;  /* 0x0000000400077c02 */ /* 0x000fe20008000f00 */
[----:B------:R-:W-:Y:S02]  /*07d0*/  ULOP3.LUT UR5, UR20, 0x1, URZ, 0xc0, !UPT ;  /* 0x0000000114057892 */ /* 0x000fe4000f8ec0ff */
[----:B------:R-:W-:Y:S02]  /*07e0*/  MOV R15, UR20 ;  /* 0x00000014000f7c02 */ /* 0x000fe40008000f00 */
[----:B------:R-:W-:Y:S01]  /*07f0*/  UISETP.NE.U32.AND UP1, UPT, UR5, 0x1, UPT ;  /* 0x000000010500788c */ /* 0x000fe2000bf25070 */
[----:B------:R-:W-:-:S04]  /*0800*/  PLOP3.LUT P1, PT, PT, PT, UP0, 0x80, 0x8 ;  /* 0x000000000008781c */ /* 0x000fc80003f2f008 */
[----:B------:R-:W1:Y:S01]  /*0810*/  @UP0 LDCU.128 UR8, c[0x0][0x380] ;  /* 0x00007000ff0807ac */ /* 0x000e620008000c00 */
[----:B------:R-:W-:Y:S01]  /*0820*/  PLOP3.LUT P0, PT, PT, PT, UP1, 0x80, 0x8 ;  /* 0x000000000008781c */ /* 0x000fe20003f0f018 */
[----:B------:R-:W2:Y:S04]  /*0830*/  @UP0 LDCU.64 UR6, c[0x0][0x380] ;  /* 0x00007000ff0607ac */ /* 0x000ea80008000a00 */
[----:B------:R-:W3:Y:S03]  /*0840*/  @!UP1 LDCU.128 UR12, c[0x0][0x380] ;  /* 0x00007000ff0c97ac */ /* 0x000ee60008000c00 */
[C---:B------:R-:W-:Y:S02]  /*0850*/  @P1 IADD3 R3, PT, PT, R13.reuse, UR4, RZ ;  /* 0x000000040d031c10 */ /* 0x040fe4000fffe0ff */
[----:B------:R-:W-:Y:S01]  /*0860*/  @P1 IADD3 R6, P2, PT, R13, UR4, RZ ;  /* 0x000000040d061c10 */ /* 0x000fe2000ff5e0ff */
[----:B------:R-:W-:Y:S01]  /*0870*/  @UP0 UIADD3 UR4, UPT, UPT, UR4, 0x2, URZ ;  /* 0x0000000204040890 */ /* 0x000fe2000fffe0ff */
[----:B-1----:R-:W-:Y:S01]  /*0880*/  MOV R11, UR9 ;  /* 0x00000009000b7c02 */ /* 0x002fe20008000f00 */
[----:B------:R-:W-:Y:S01]  /*0890*/  IMAD.U32 R10, RZ, RZ, UR8 ;  /* 0x00000008ff0a7e24 */ /* 0x000fe2000f8e00ff */
[----:B------:R-:W-:-:S02]  /*08a0*/  MOV R4, UR10 ;  /* 0x0000000a00047c02 */ /* 0x000fc40008000f00 */
[----:B------:R-:W-:Y:S01]  /*08b0*/  MOV R5, UR11 ;  /* 0x0000000b00057c02 */ /* 0x000fe20008000f00 */
[----:B------:R-:W-:-:S04]  /*08c0*/  @P1 IMAD.WIDE.U32 R10, R3, 0x4, R10 ;  /* 0x00000004030a1825 */ /* 0x000fc800078e000a */
[----:B------:R-:W-:Y:S01]  /*08d0*/  @P1 IMAD R3, R7, UR20, R0 ;  /* 0x0000001407031c24 */ /* 0x000fe2000f8e0200 */
[----:B------:R-:W-:Y:S01]  /*08e0*/  @P1 IADD3.X R7, PT, PT, RZ, RZ, RZ, P2, !PT ;  /* 0x000000ffff071210 */ /* 0x000fe200017fe4ff */
[----:B------:R-:W-:Y:S01]  /*08f0*/  IMAD.U32 R19, RZ, RZ, UR4 ;  /* 0x00000004ff137e24 */ /* 0x000fe2000f8e00ff */
[C---:B--2---:R-:W-:Y:S01]  /*0900*/  @P1 LEA R2, P2, R6.reuse, UR6, 0x2 ;  /* 0x0000000606021c11 */ /* 0x044fe2000f8410ff */
[----:B------:R-:W-:Y:S01]  /*0910*/  @P1 IMAD.WIDE R4, R3, 0x4, R4 ;  /* 0x0000000403041825 */ /* 0x000fe200078e0204 */
[----:B------:R-:W-:Y:S01]  /*0920*/  @!P0 IADD3 R17, PT, PT, R13, UR4, RZ ;  /* 0x000000040d118c10 */ /* 0x000fe2000fffe0ff */
[----:B0-----:R-:W2:Y:S01]  /*0930*/  @P1 LDG.E R11, desc[UR18][R10.64] ;  /* 0x000000120a0b1981 */ /* 0x001ea2000c1e1900 */
[----:B------:R-:W-:Y:S01]  /*0940*/  @P1 LEA.HI.X R3, R6, UR7, R7, 0x2, P2 ;  /* 0x0000000706031c11 */ /* 0x000fe200090f1407 */
[----:B------:R-:W-:Y:S01]  /*0950*/  @!P0 IMAD R19, R19, UR20, R0 ;  /* 0x0000001413138c24 */ /* 0x000fe2000f8e0200 */
[----:B---3--:R-:W-:Y:S01]  /*0960*/  MOV R6, UR12 ;  /* 0x0000000c00067c02 */ /* 0x008fe20008000f00 */
[----:B------:R-:W-:Y:S01]  /*0970*/  @P1 IMAD.WIDE R14, R15, 0x4, R4 ;  /* 0x000000040f0e1825 */ /* 0x000fe200078e0204 */
[----:B------:R-:W-:Y:S01]  /*0980*/  MOV R7, UR13 ;  /* 0x0000000d00077c02 */ /* 0x000fe20008000f00 */
[----:B------:R-:W2:Y:S01]  /*0990*/  @P1 LDG.E R4, desc[UR18][R4.64] ;  /* 0x0000001204041981 */ /* 0x000ea2000c1e1900 */
[----:B------:R-:W-:-:S02]  /*09a0*/  MOV R8, UR14 ;  /* 0x0000000e00087c02 */ /* 0x000fc40008000f00 */
[----:B------:R-:W-:Y:S01]  /*09b0*/  MOV R9, UR15 ;  /* 0x0000000f00097c02 */ /* 0x000fe20008000f00 */
[----:B------:R-:W-:Y:S01]  /*09c0*/  @!P0 IMAD.WIDE.U32 R6, R17, 0x4, R6 ;  /* 0x0000000411068825 */ /* 0x000fe200078e0006 */
[----:B------:R-:W3:Y:S03]  /*09d0*/  @P1 LDG.E R14, desc[UR18][R14.64] ;  /* 0x000000120e0e1981 */ /* 0x000ee6000c1e1900 */
[----:B------:R-:W-:Y:S01]  /*09e0*/  @!P0 IMAD.WIDE R8, R19, 0x4, R8 ;  /* 0x0000000413088825 */ /* 0x000fe200078e0208 */
[----:B------:R-:W3:Y:S04]  /*09f0*/  @P1 LDG.E R2, desc[UR18][R2.64+0x4] ;  /* 0x0000041202021981 */ /* 0x000ee8000c1e1900 */
[----:B------:R-:W4:Y:S04]  /*0a00*/  @!P0 LDG.E R7, desc[UR18][R6.64] ;  /* 0x0000001206078981 */ /* 0x000f28000c1e1900 */
[----:B------:R-:W4:Y:S01]  /*0a10*/  @!P0 LDG.E R8, desc[UR18][R8.64] ;  /* 0x0000001208088981 */ /* 0x000f22000c1e1900 */
[----:B--2---:R-:W-:-:S04]  /*0a20*/  @P1 FFMA R11, R11, R4, R12 ;  /* 0x000000040b0b1223 */ /* 0x004fc8000000000c */
[----:B---3--:R-:W-:-:S04]  /*0a30*/  @P1 FFMA R12, R2, R14, R11 ;  /* 0x0000000e020c1223 */ /* 0x008fc8000000000b */
[----:B----4-:R-:W-:-:S07]  /*0a40*/  @!P0 FFMA R12, R7, R8, R12 ;  /* 0x00000008070c8223 */ /* 0x010fce000000000c */
.L_x_4:
[----:B------:R-:W1:Y:S01]  /*0a50*/  LDC.64 R2, c[0x0][0x390] ;  /* 0x0000e400ff027b82 */ /* 0x000e620000000a00 */
[----:B------:R-:W-:-:S05]  /*0a60*/  IADD3 R13, PT, PT, R0, R13, RZ ;  /* 0x0000000d000d7210 */ /* 0x000fca0007ffe0ff */
[----:B-1----:R-:W-:-:S05]  /*0a70*/  IMAD.WIDE R2, R13, 0x4, R2 ;  /* 0x000000040d027825 */ /* 0x002fca00078e0202 */
[----:B0-----:R-:W-:Y:S01]  /*0a80*/  STG.E desc[UR18][R2.64], R12 ;  /* 0x0000000c02007986 */ /* 0x001fe2000c101912 */
[----:B------:R-:W-:Y:S05]  /*0a90*/  EXIT ;  /* 0x000000000000794d */ /* 0x000fea0003800000 */
.L_x_6:
        /* <DEDUP_REMOVED lines=14> */
.L_x_8:


//--------------------- .nv.shared._Z28alphaTensorLargeMatMulKernelPKfS0_PfS0_S0_S0_ --------------------------
	.section	.nv.shared._Z28alphaTensorLargeMatMulKernelPKfS0_PfS0_S0_S0_,"aw",@nobits
	.sectionflags	@""
	.align	4
.nv.shared._Z28alphaTensorLargeMatMulKernelPKfS0_PfS0_S0_S0_:
	.zero		9216


//--------------------- .nv.shared.reserved.0     --------------------------
	.section	.nv.shared.reserved.0,"aw",@nobits
	.weak		__nv_reservedSMEM_offset_0_alias
	.size		__nv_reservedSMEM_offset_0_alias, 0, 64
	.other		__nv_reservedSMEM_offset_0_alias,@"STO_CUDA_RESERVED_SHARED STV_DEFAULT"
__nv_reservedSMEM_offset_0_alias:
	.zero		0
	.zero		64


//--------------------- .nv.constant0._Z28alphaTensorLargeMatMulKernelPKfS0_PfS0_S0_S0_ --------------------------
	.section	.nv.constant0._Z28alphaTensorLargeMatMulKernelPKfS0_PfS0_S0_S0_,"a",@progbits
	.sectionflags	@""
	.align	4
.nv.constant0._Z28alphaTensorLargeMatMulKernelPKfS0_PfS0_S0_S0_:
	.zero		944


//--------------------- .nv.constant0._Z17naiveMatMulKernelPKfS0_Pfi --------------------------
	.section	.nv.constant0._Z17naiveMatMulKernelPKfS0_Pfi,"a",@progbits
	.sectionflags	@""
	.align	4
.nv.constant0._Z17naiveMatMulKernelPKfS0_Pfi:
	.zero		924


//--------------------- SYMBOLS --------------------------

	.type		.nv.reservedSmem.offset0,@object
	.size		.nv.reservedSmem.offset0,0x4
	.type		.nv.reservedSmem.cap,@object
	.size		.nv.reservedSmem.cap,0x4
